//
// Generated by NVIDIA NVVM Compiler
//
// Compiler Build ID: CL-36424714
// Cuda compilation tools, release 13.0, V13.0.88
// Based on NVVM 20.0.0
//

.version 9.0
.target sm_100
.address_size 64

	// .globl	_Z8do_stepsP17curandStateMtgp32Pj
.const .align 4 .u32 LOOP_COUNT;
// _ZZ15do_steps_sharedP17curandStateMtgp32PjE6state_ has been demoted

.visible .entry _Z8do_stepsP17curandStateMtgp32Pj(
	.param .u64 .ptr .align 1 _Z8do_stepsP17curandStateMtgp32Pj_param_0,
	.param .u64 .ptr .align 1 _Z8do_stepsP17curandStateMtgp32Pj_param_1
)
{
	.reg .pred 	%p<9>;
	.reg .b32 	%r<148>;
	.reg .b64 	%rd<90>;

	ld.param.u64 	%rd2, [_Z8do_stepsP17curandStateMtgp32Pj_param_0];
	ld.param.u64 	%rd3, [_Z8do_stepsP17curandStateMtgp32Pj_param_1];
	ld.const.u32 	%r1, [LOOP_COUNT];
	setp.eq.s32 	%p1, %r1, 0;
	mov.b32 	%r145, 0;
	@%p1 bra 	$L__BB0_12;
	cvta.to.global.u64 	%rd4, %rd2;
	mov.u32 	%r20, %ctaid.x;
	mul.wide.u32 	%rd5, %r20, 4112;
	add.s64 	%rd1, %rd4, %rd5;
	mov.u32 	%r21, %ntid.z;
	mov.u32 	%r22, %ntid.y;
	mul.lo.s32 	%r23, %r21, %r22;
	mov.u32 	%r24, %ntid.x;
	mul.lo.s32 	%r2, %r23, %r24;
	mov.u32 	%r25, %tid.z;
	mov.u32 	%r26, %tid.y;
	mov.u32 	%r27, %tid.x;
	mad.lo.s32 	%r28, %r24, %r26, %r27;
	mad.lo.s32 	%r3, %r23, %r25, %r28;
	setp.eq.s32 	%p2, %r1, 1;
	mov.b32 	%r145, 0;
	@%p2 bra 	$L__BB0_8;
	and.b32  	%r30, %r1, -2;
	neg.s32 	%r143, %r30;
	mov.b32 	%r145, 0;
$L__BB0_3:
	setp.ne.s32 	%p3, %r3, 0;
	ld.global.u64 	%rd6, [%rd1+4104];
	cvta.to.global.u64 	%rd7, %rd6;
	ld.global.v2.u32 	{%r31, %r32}, [%rd1+4096];
	mul.wide.s32 	%rd8, %r32, 4;
	add.s64 	%rd9, %rd7, %rd8;
	ld.global.u32 	%r33, [%rd9];
	add.s32 	%r34, %r31, %r3;
	shl.b32 	%r35, %r34, 2;
	cvt.u64.u32 	%rd10, %r35;
	and.b64  	%rd11, %rd10, 4092;
	add.s64 	%rd12, %rd1, %rd11;
	ld.global.u32 	%r36, [%rd12];
	add.s32 	%r37, %r35, 4;
	cvt.u64.u32 	%rd13, %r37;
	and.b64  	%rd14, %rd13, 4092;
	add.s64 	%rd15, %rd1, %rd14;
	ld.global.u32 	%r38, [%rd15];
	add.s32 	%r39, %r34, %r33;
	shl.b32 	%r40, %r39, 2;
	cvt.u64.u32 	%rd16, %r40;
	and.b64  	%rd17, %rd16, 4092;
	add.s64 	%rd18, %rd1, %rd17;
	ld.global.u32 	%r41, [%rd18];
	ld.global.u32 	%r42, [%rd7+40800];
	and.b32  	%r43, %r42, %r36;
	xor.b32  	%r44, %r43, %r38;
	ld.global.u32 	%r45, [%rd9+39200];
	shl.b32 	%r46, %r44, %r45;
	ld.global.u32 	%r47, [%rd9+40000];
	shr.u32 	%r48, %r41, %r47;
	xor.b32  	%r49, %r48, %r46;
	xor.b32  	%r50, %r49, %r44;
	mul.wide.s32 	%rd19, %r32, 60;
	add.s64 	%rd20, %rd9, %rd19;
	shl.b32 	%r51, %r50, 2;
	cvt.u64.u32 	%rd21, %r51;
	and.b64  	%rd22, %rd21, 60;
	add.s64 	%rd23, %rd20, %rd22;
	ld.global.u32 	%r52, [%rd23+800];
	xor.b32  	%r53, %r50, %r52;
	add.s32 	%r54, %r35, 1404;
	cvt.u64.u32 	%rd24, %r54;
	and.b64  	%rd25, %rd24, 4092;
	add.s64 	%rd26, %rd1, %rd25;
	st.global.u32 	[%rd26], %r53;
	add.s32 	%r55, %r40, -4;
	cvt.u64.u32 	%rd27, %r55;
	and.b64  	%rd28, %rd27, 4092;
	add.s64 	%rd29, %rd1, %rd28;
	ld.global.u32 	%r56, [%rd29];
	shr.u32 	%r57, %r56, 16;
	xor.b32  	%r58, %r57, %r56;
	shr.u32 	%r59, %r58, 8;
	xor.b32  	%r60, %r59, %r58;
	shl.b32 	%r61, %r60, 2;
	cvt.u64.u32 	%rd30, %r61;
	and.b64  	%rd31, %rd30, 60;
	add.s64 	%rd32, %rd20, %rd31;
	ld.global.u32 	%r62, [%rd32+13600];
	xor.b32  	%r7, %r62, %r53;
	bar.sync 	0;
	@%p3 bra 	$L__BB0_5;
	ld.global.u32 	%r63, [%rd1+4096];
	add.s32 	%r64, %r63, %r2;
	and.b32  	%r65, %r64, 1023;
	st.global.u32 	[%rd1+4096], %r65;
$L__BB0_5:
	setp.ne.s32 	%p4, %r3, 0;
	bar.sync 	0;
	add.s32 	%r8, %r7, %r145;
	ld.global.u64 	%rd33, [%rd1+4104];
	cvta.to.global.u64 	%rd34, %rd33;
	ld.global.v2.u32 	{%r66, %r67}, [%rd1+4096];
	mul.wide.s32 	%rd35, %r67, 4;
	add.s64 	%rd36, %rd34, %rd35;
	ld.global.u32 	%r68, [%rd36];
	add.s32 	%r69, %r66, %r3;
	shl.b32 	%r70, %r69, 2;
	cvt.u64.u32 	%rd37, %r70;
	and.b64  	%rd38, %rd37, 4092;
	add.s64 	%rd39, %rd1, %rd38;
	ld.global.u32 	%r71, [%rd39];
	add.s32 	%r72, %r70, 4;
	cvt.u64.u32 	%rd40, %r72;
	and.b64  	%rd41, %rd40, 4092;
	add.s64 	%rd42, %rd1, %rd41;
	ld.global.u32 	%r73, [%rd42];
	add.s32 	%r74, %r69, %r68;
	shl.b32 	%r75, %r74, 2;
	cvt.u64.u32 	%rd43, %r75;
	and.b64  	%rd44, %rd43, 4092;
	add.s64 	%rd45, %rd1, %rd44;
	ld.global.u32 	%r76, [%rd45];
	ld.global.u32 	%r77, [%rd34+40800];
	and.b32  	%r78, %r77, %r71;
	xor.b32  	%r79, %r78, %r73;
	ld.global.u32 	%r80, [%rd36+39200];
	shl.b32 	%r81, %r79, %r80;
	ld.global.u32 	%r82, [%rd36+40000];
	shr.u32 	%r83, %r76, %r82;
	xor.b32  	%r84, %r83, %r81;
	xor.b32  	%r85, %r84, %r79;
	mul.wide.s32 	%rd46, %r67, 60;
	add.s64 	%rd47, %rd36, %rd46;
	shl.b32 	%r86, %r85, 2;
	cvt.u64.u32 	%rd48, %r86;
	and.b64  	%rd49, %rd48, 60;
	add.s64 	%rd50, %rd47, %rd49;
	ld.global.u32 	%r87, [%rd50+800];
	xor.b32  	%r88, %r85, %r87;
	add.s32 	%r89, %r70, 1404;
	cvt.u64.u32 	%rd51, %r89;
	and.b64  	%rd52, %rd51, 4092;
	add.s64 	%rd53, %rd1, %rd52;
	st.global.u32 	[%rd53], %r88;
	add.s32 	%r90, %r75, -4;
	cvt.u64.u32 	%rd54, %r90;
	and.b64  	%rd55, %rd54, 4092;
	add.s64 	%rd56, %rd1, %rd55;
	ld.global.u32 	%r91, [%rd56];
	shr.u32 	%r92, %r91, 16;
	xor.b32  	%r93, %r92, %r91;
	shr.u32 	%r94, %r93, 8;
	xor.b32  	%r95, %r94, %r93;
	shl.b32 	%r96, %r95, 2;
	cvt.u64.u32 	%rd57, %r96;
	and.b64  	%rd58, %rd57, 60;
	add.s64 	%rd59, %rd47, %rd58;
	ld.global.u32 	%r97, [%rd59+13600];
	xor.b32  	%r9, %r97, %r88;
	bar.sync 	0;
	@%p4 bra 	$L__BB0_7;
	ld.global.u32 	%r98, [%rd1+4096];
	add.s32 	%r99, %r98, %r2;
	and.b32  	%r100, %r99, 1023;
	st.global.u32 	[%rd1+4096], %r100;
$L__BB0_7:
	bar.sync 	0;
	add.s32 	%r145, %r9, %r8;
	add.s32 	%r143, %r143, 2;
	setp.ne.s32 	%p5, %r143, 0;
	@%p5 bra 	$L__BB0_3;
$L__BB0_8:
	and.b32  	%r101, %r1, 1;
	setp.eq.b32 	%p6, %r101, 1;
	not.pred 	%p7, %p6;
	@%p7 bra 	$L__BB0_12;
	setp.ne.s32 	%p8, %r3, 0;
	ld.global.u64 	%rd60, [%rd1+4104];
	cvta.to.global.u64 	%rd61, %rd60;
	ld.global.v2.u32 	{%r102, %r103}, [%rd1+4096];
	mul.wide.s32 	%rd62, %r103, 4;
	add.s64 	%rd63, %rd61, %rd62;
	ld.global.u32 	%r104, [%rd63];
	add.s32 	%r105, %r102, %r3;
	shl.b32 	%r106, %r105, 2;
	cvt.u64.u32 	%rd64, %r106;
	and.b64  	%rd65, %rd64, 4092;
	add.s64 	%rd66, %rd1, %rd65;
	ld.global.u32 	%r107, [%rd66];
	add.s32 	%r108, %r106, 4;
	cvt.u64.u32 	%rd67, %r108;
	and.b64  	%rd68, %rd67, 4092;
	add.s64 	%rd69, %rd1, %rd68;
	ld.global.u32 	%r109, [%rd69];
	add.s32 	%r110, %r105, %r104;
	shl.b32 	%r111, %r110, 2;
	cvt.u64.u32 	%rd70, %r111;
	and.b64  	%rd71, %rd70, 4092;
	add.s64 	%rd72, %rd1, %rd71;
	ld.global.u32 	%r112, [%rd72];
	ld.global.u32 	%r113, [%rd61+40800];
	and.b32  	%r114, %r113, %r107;
	xor.b32  	%r115, %r114, %r109;
	ld.global.u32 	%r116, [%rd63+39200];
	shl.b32 	%r117, %r115, %r116;
	ld.global.u32 	%r118, [%rd63+40000];
	shr.u32 	%r119, %r112, %r118;
	xor.b32  	%r120, %r119, %r117;
	xor.b32  	%r121, %r120, %r115;
	mul.wide.s32 	%rd73, %r103, 60;
	add.s64 	%rd74, %rd63, %rd73;
	shl.b32 	%r122, %r121, 2;
	cvt.u64.u32 	%rd75, %r122;
	and.b64  	%rd76, %rd75, 60;
	add.s64 	%rd77, %rd74, %rd76;
	ld.global.u32 	%r123, [%rd77+800];
	xor.b32  	%r124, %r121, %r123;
	add.s32 	%r125, %r106, 1404;
	cvt.u64.u32 	%rd78, %r125;
	and.b64  	%rd79, %rd78, 4092;
	add.s64 	%rd80, %rd1, %rd79;
	st.global.u32 	[%rd80], %r124;
	add.s32 	%r126, %r111, -4;
	cvt.u64.u32 	%rd81, %r126;
	and.b64  	%rd82, %rd81, 4092;
	add.s64 	%rd83, %rd1, %rd82;
	ld.global.u32 	%r127, [%rd83];
	shr.u32 	%r128, %r127, 16;
	xor.b32  	%r129, %r128, %r127;
	shr.u32 	%r130, %r129, 8;
	xor.b32  	%r131, %r130, %r129;
	shl.b32 	%r132, %r131, 2;
	cvt.u64.u32 	%rd84, %r132;
	and.b64  	%rd85, %rd84, 60;
	add.s64 	%rd86, %rd74, %rd85;
	ld.global.u32 	%r133, [%rd86+13600];
	xor.b32  	%r14, %r133, %r124;
	bar.sync 	0;
	@%p8 bra 	$L__BB0_11;
	ld.global.u32 	%r134, [%rd1+4096];
	add.s32 	%r135, %r134, %r2;
	and.b32  	%r136, %r135, 1023;
	st.global.u32 	[%rd1+4096], %r136;
$L__BB0_11:
	bar.sync 	0;
	add.s32 	%r145, %r14, %r145;
$L__BB0_12:
	cvta.to.global.u64 	%rd87, %rd3;
	mov.u32 	%r137, %ctaid.x;
	mov.u32 	%r138, %ntid.x;
	mov.u32 	%r139, %tid.x;
	mad.lo.s32 	%r140, %r137, %r138, %r139;
	mul.wide.u32 	%rd88, %r140, 4;
	add.s64 	%rd89, %rd87, %rd88;
	ld.global.u32 	%r141, [%rd89];
	add.s32 	%r142, %r141, %r145;
	st.global.u32 	[%rd89], %r142;
	ret;

}
	// .globl	_Z15do_steps_sharedP17curandStateMtgp32Pj
.visible .entry _Z15do_steps_sharedP17curandStateMtgp32Pj(
	.param .u64 .ptr .align 1 _Z15do_steps_sharedP17curandStateMtgp32Pj_param_0,
	.param .u64 .ptr .align 1 _Z15do_steps_sharedP17curandStateMtgp32Pj_param_1
)
{
	.reg .pred 	%p<20>;
	.reg .b16 	%rs<19>;
	.reg .b32 	%r<276>;
	.reg .b64 	%rd<61>;
	// demoted variable
	.shared .align 4 .b8 _ZZ15do_steps_sharedP17curandStateMtgp32PjE6state_[4248];
	ld.param.u64 	%rd29, [_Z15do_steps_sharedP17curandStateMtgp32Pj_param_0];
	ld.param.u64 	%rd28, [_Z15do_steps_sharedP17curandStateMtgp32Pj_param_1];
	cvta.to.global.u64 	%rd1, %rd29;
	mov.u32 	%r1, %ctaid.x;
	mul.wide.u32 	%rd30, %r1, 4112;
	add.s64 	%rd2, %rd1, %rd30;
	mov.u32 	%r2, %tid.x;
	mov.u32 	%r3, %ntid.x;
	cvt.u16.u32 	%rs13, %r3;
	div.u16 	%rs14, 1023, %rs13;
	add.s16 	%rs1, %rs14, 1;
	and.b16  	%rs18, %rs1, 3;
	setp.gt.u32 	%p1, %r3, 341;
	mov.b32 	%r264, 0;
	@%p1 bra 	$L__BB1_3;
	and.b16  	%rs15, %rs1, 2044;
	add.s32 	%r52, %r2, %r3;
	mul.wide.u32 	%rd3, %r52, 4;
	mul.wide.u32 	%rd4, %r3, 16;
	shl.b32 	%r53, %r3, 1;
	add.s32 	%r54, %r2, %r53;
	mul.wide.u32 	%rd5, %r54, 4;
	mad.lo.s32 	%r55, %r3, 3, %r2;
	mul.wide.u32 	%rd6, %r55, 4;
	shl.b32 	%r56, %r2, 2;
	mov.u32 	%r57, _ZZ15do_steps_sharedP17curandStateMtgp32PjE6state_;
	add.s32 	%r262, %r57, %r56;
	shl.b32 	%r5, %r3, 4;
	shl.b32 	%r6, %r3, 3;
	mul.lo.s32 	%r7, %r3, 12;
	mul.wide.u32 	%rd7, %r2, 4;
	mov.b32 	%r264, 0;
	mov.u64 	%rd56, %rd2;
$L__BB1_2:
	.pragma "nounroll";
	add.s64 	%rd31, %rd56, %rd7;
	ld.global.u32 	%r58, [%rd31];
	st.shared.u32 	[%r262], %r58;
	add.s64 	%rd32, %rd56, %rd3;
	ld.global.u32 	%r59, [%rd32];
	shl.b32 	%r60, %r3, 2;
	add.s32 	%r61, %r262, %r60;
	st.shared.u32 	[%r61], %r59;
	add.s64 	%rd33, %rd56, %rd5;
	ld.global.u32 	%r62, [%rd33];
	add.s32 	%r63, %r262, %r6;
	st.shared.u32 	[%r63], %r62;
	add.s64 	%rd34, %rd56, %rd6;
	ld.global.u32 	%r64, [%rd34];
	add.s32 	%r65, %r262, %r7;
	st.shared.u32 	[%r65], %r64;
	add.s32 	%r264, %r264, %r60;
	add.s64 	%rd56, %rd56, %rd4;
	add.s32 	%r262, %r262, %r5;
	add.s16 	%rs15, %rs15, -4;
	setp.ne.s16 	%p2, %rs15, 0;
	@%p2 bra 	$L__BB1_2;
$L__BB1_3:
	setp.eq.s16 	%p3, %rs18, 0;
	@%p3 bra 	$L__BB1_6;
	add.s32 	%r66, %r2, %r264;
	shl.b32 	%r67, %r66, 2;
	mov.u32 	%r68, _ZZ15do_steps_sharedP17curandStateMtgp32PjE6state_;
	add.s32 	%r265, %r68, %r67;
	shl.b32 	%r14, %r3, 2;
	mul.wide.u32 	%rd35, %r1, 4112;
	mul.wide.u32 	%rd36, %r66, 4;
	add.s64 	%rd37, %rd35, %rd36;
	add.s64 	%rd57, %rd1, %rd37;
	mul.wide.u32 	%rd11, %r3, 4;
	mov.u16 	%rs16, %rs18;
$L__BB1_5:
	.pragma "nounroll";
	ld.global.u32 	%r69, [%rd57];
	st.shared.u32 	[%r265], %r69;
	add.s32 	%r265, %r265, %r14;
	add.s64 	%rd57, %rd57, %rd11;
	add.s16 	%rs16, %rs16, -1;
	setp.ne.s16 	%p4, %rs16, 0;
	@%p4 bra 	$L__BB1_5;
$L__BB1_6:
	setp.ne.s32 	%p5, %r2, 0;
	@%p5 bra 	$L__BB1_8;
	ld.global.v2.u32 	{%r70, %r266}, [%rd2+4096];
	st.shared.u32 	[_ZZ15do_steps_sharedP17curandStateMtgp32PjE6state_+4100], %r266;
	st.shared.u32 	[_ZZ15do_steps_sharedP17curandStateMtgp32PjE6state_+4096], %r70;
	ld.global.u64 	%rd58, [%rd2+4104];
	cvta.to.global.u64 	%rd38, %rd58;
	mul.wide.s32 	%rd39, %r266, 4;
	add.s64 	%rd40, %rd38, %rd39;
	ld.global.u32 	%r71, [%rd40];
	st.shared.u32 	[_ZZ15do_steps_sharedP17curandStateMtgp32PjE6state_+4104], %r71;
	ld.global.u32 	%r72, [%rd40+39200];
	st.shared.u32 	[_ZZ15do_steps_sharedP17curandStateMtgp32PjE6state_+4112], %r72;
	ld.global.u32 	%r73, [%rd40+40000];
	st.shared.u32 	[_ZZ15do_steps_sharedP17curandStateMtgp32PjE6state_+4116], %r73;
	ld.global.u32 	%r74, [%rd38+40800];
	st.shared.u32 	[_ZZ15do_steps_sharedP17curandStateMtgp32PjE6state_+4108], %r74;
	bra.uni 	$L__BB1_10;
$L__BB1_8:
	setp.gt.u32 	%p6, %r2, 15;
	@%p6 bra 	$L__BB1_11;
	ld.global.u64 	%rd58, [%rd2+4104];
	ld.shared.u32 	%r266, [_ZZ15do_steps_sharedP17curandStateMtgp32PjE6state_+4100];
$L__BB1_10:
	cvta.to.global.u64 	%rd41, %rd58;
	mul.wide.s32 	%rd42, %r266, 64;
	add.s64 	%rd43, %rd41, %rd42;
	mul.wide.u32 	%rd44, %r2, 4;
	add.s64 	%rd45, %rd43, %rd44;
	ld.global.u32 	%r75, [%rd45+800];
	shl.b32 	%r76, %r2, 2;
	mov.u32 	%r77, _ZZ15do_steps_sharedP17curandStateMtgp32PjE6state_;
	add.s32 	%r78, %r77, %r76;
	st.shared.u32 	[%r78+4120], %r75;
	ld.global.u32 	%r79, [%rd45+13600];
	st.shared.u32 	[%r78+4184], %r79;
$L__BB1_11:
	bar.sync 	0;
	ld.const.u32 	%r20, [LOOP_COUNT];
	setp.eq.s32 	%p7, %r20, 0;
	mov.b32 	%r269, 0;
	@%p7 bra 	$L__BB1_23;
	mov.u32 	%r83, %ntid.z;
	mov.u32 	%r84, %ntid.y;
	mul.lo.s32 	%r85, %r83, %r84;
	mul.lo.s32 	%r21, %r85, %r3;
	mov.u32 	%r86, %tid.z;
	mov.u32 	%r87, %tid.y;
	mad.lo.s32 	%r88, %r3, %r87, %r2;
	mad.lo.s32 	%r22, %r85, %r86, %r88;
	setp.eq.s32 	%p8, %r20, 1;
	mov.b32 	%r269, 0;
	@%p8 bra 	$L__BB1_19;
	and.b32  	%r90, %r20, -2;
	neg.s32 	%r267, %r90;
	mov.b32 	%r269, 0;
$L__BB1_14:
	setp.ne.s32 	%p9, %r22, 0;
	mov.u32 	%r91, _ZZ15do_steps_sharedP17curandStateMtgp32PjE6state_;
	ld.shared.u32 	%r92, [_ZZ15do_steps_sharedP17curandStateMtgp32PjE6state_+4096];
	add.s32 	%r93, %r92, %r22;
	shl.b32 	%r94, %r93, 2;
	and.b32  	%r95, %r94, 4092;
	add.s32 	%r96, %r91, %r95;
	ld.shared.u32 	%r97, [%r96];
	add.s32 	%r98, %r94, 4;
	and.b32  	%r99, %r98, 4092;
	add.s32 	%r100, %r91, %r99;
	ld.shared.u32 	%r101, [%r100];
	ld.shared.u32 	%r102, [_ZZ15do_steps_sharedP17curandStateMtgp32PjE6state_+4104];
	add.s32 	%r103, %r93, %r102;
	shl.b32 	%r104, %r103, 2;
	and.b32  	%r105, %r104, 4092;
	add.s32 	%r106, %r91, %r105;
	ld.shared.u32 	%r107, [%r106];
	ld.shared.u32 	%r108, [_ZZ15do_steps_sharedP17curandStateMtgp32PjE6state_+4108];
	and.b32  	%r109, %r108, %r97;
	xor.b32  	%r110, %r109, %r101;
	ld.shared.u32 	%r111, [_ZZ15do_steps_sharedP17curandStateMtgp32PjE6state_+4112];
	shl.b32 	%r112, %r110, %r111;
	ld.shared.u32 	%r113, [_ZZ15do_steps_sharedP17curandStateMtgp32PjE6state_+4116];
	shr.u32 	%r114, %r107, %r113;
	xor.b32  	%r115, %r114, %r112;
	xor.b32  	%r116, %r115, %r110;
	shl.b32 	%r117, %r116, 2;
	and.b32  	%r118, %r117, 60;
	add.s32 	%r119, %r91, %r118;
	ld.shared.u32 	%r120, [%r119+4120];
	xor.b32  	%r121, %r116, %r120;
	add.s32 	%r122, %r94, 1404;
	and.b32  	%r123, %r122, 4092;
	add.s32 	%r124, %r91, %r123;
	st.shared.u32 	[%r124], %r121;
	add.s32 	%r125, %r104, -4;
	and.b32  	%r126, %r125, 4092;
	add.s32 	%r127, %r91, %r126;
	ld.shared.u32 	%r128, [%r127];
	shr.u32 	%r129, %r128, 16;
	xor.b32  	%r130, %r129, %r128;
	shr.u32 	%r131, %r130, 8;
	xor.b32  	%r132, %r131, %r130;
	shl.b32 	%r133, %r132, 2;
	and.b32  	%r134, %r133, 60;
	add.s32 	%r135, %r91, %r134;
	ld.shared.u32 	%r136, [%r135+4184];
	xor.b32  	%r26, %r136, %r121;
	bar.sync 	0;
	@%p9 bra 	$L__BB1_16;
	ld.shared.u32 	%r137, [_ZZ15do_steps_sharedP17curandStateMtgp32PjE6state_+4096];
	add.s32 	%r138, %r137, %r21;
	and.b32  	%r139, %r138, 1023;
	st.shared.u32 	[_ZZ15do_steps_sharedP17curandStateMtgp32PjE6state_+4096], %r139;
$L__BB1_16:
	setp.ne.s32 	%p10, %r22, 0;
	bar.sync 	0;
	add.s32 	%r27, %r26, %r269;
	ld.shared.u32 	%r141, [_ZZ15do_steps_sharedP17curandStateMtgp32PjE6state_+4096];
	add.s32 	%r142, %r141, %r22;
	shl.b32 	%r143, %r142, 2;
	and.b32  	%r144, %r143, 4092;
	add.s32 	%r145, %r91, %r144;
	ld.shared.u32 	%r146, [%r145];
	add.s32 	%r147, %r143, 4;
	and.b32  	%r148, %r147, 4092;
	add.s32 	%r149, %r91, %r148;
	ld.shared.u32 	%r150, [%r149];
	ld.shared.u32 	%r151, [_ZZ15do_steps_sharedP17curandStateMtgp32PjE6state_+4104];
	add.s32 	%r152, %r142, %r151;
	shl.b32 	%r153, %r152, 2;
	and.b32  	%r154, %r153, 4092;
	add.s32 	%r155, %r91, %r154;
	ld.shared.u32 	%r156, [%r155];
	ld.shared.u32 	%r157, [_ZZ15do_steps_sharedP17curandStateMtgp32PjE6state_+4108];
	and.b32  	%r158, %r157, %r146;
	xor.b32  	%r159, %r158, %r150;
	ld.shared.u32 	%r160, [_ZZ15do_steps_sharedP17curandStateMtgp32PjE6state_+4112];
	shl.b32 	%r161, %r159, %r160;
	ld.shared.u32 	%r162, [_ZZ15do_steps_sharedP17curandStateMtgp32PjE6state_+4116];
	shr.u32 	%r163, %r156, %r162;
	xor.b32  	%r164, %r163, %r161;
	xor.b32  	%r165, %r164, %r159;
	shl.b32 	%r166, %r165, 2;
	and.b32  	%r167, %r166, 60;
	add.s32 	%r168, %r91, %r167;
	ld.shared.u32 	%r169, [%r168+4120];
	xor.b32  	%r170, %r165, %r169;
	add.s32 	%r171, %r143, 1404;
	and.b32  	%r172, %r171, 4092;
	add.s32 	%r173, %r91, %r172;
	st.shared.u32 	[%r173], %r170;
	add.s32 	%r174, %r153, -4;
	and.b32  	%r175, %r174, 4092;
	add.s32 	%r176, %r91, %r175;
	ld.shared.u32 	%r177, [%r176];
	shr.u32 	%r178, %r177, 16;
	xor.b32  	%r179, %r178, %r177;
	shr.u32 	%r180, %r179, 8;
	xor.b32  	%r181, %r180, %r179;
	shl.b32 	%r182, %r181, 2;
	and.b32  	%r183, %r182, 60;
	add.s32 	%r184, %r91, %r183;
	ld.shared.u32 	%r185, [%r184+4184];
	xor.b32  	%r28, %r185, %r170;
	bar.sync 	0;
	@%p10 bra 	$L__BB1_18;
	ld.shared.u32 	%r186, [_ZZ15do_steps_sharedP17curandStateMtgp32PjE6state_+4096];
	add.s32 	%r187, %r186, %r21;
	and.b32  	%r188, %r187, 1023;
	st.shared.u32 	[_ZZ15do_steps_sharedP17curandStateMtgp32PjE6state_+4096], %r188;
$L__BB1_18:
	bar.sync 	0;
	add.s32 	%r269, %r28, %r27;
	add.s32 	%r267, %r267, 2;
	setp.ne.s32 	%p11, %r267, 0;
	@%p11 bra 	$L__BB1_14;
$L__BB1_19:
	and.b32  	%r189, %r20, 1;
	setp.eq.b32 	%p12, %r189, 1;
	not.pred 	%p13, %p12;
	@%p13 bra 	$L__BB1_23;
	setp.ne.s32 	%p14, %r22, 0;
	mov.u32 	%r190, _ZZ15do_steps_sharedP17curandStateMtgp32PjE6state_;
	ld.shared.u32 	%r191, [_ZZ15do_steps_sharedP17curandStateMtgp32PjE6state_+4096];
	add.s32 	%r192, %r191, %r22;
	shl.b32 	%r193, %r192, 2;
	and.b32  	%r194, %r193, 4092;
	add.s32 	%r195, %r190, %r194;
	ld.shared.u32 	%r196, [%r195];
	add.s32 	%r197, %r193, 4;
	and.b32  	%r198, %r197, 4092;
	add.s32 	%r199, %r190, %r198;
	ld.shared.u32 	%r200, [%r199];
	ld.shared.u32 	%r201, [_ZZ15do_steps_sharedP17curandStateMtgp32PjE6state_+4104];
	add.s32 	%r202, %r192, %r201;
	shl.b32 	%r203, %r202, 2;
	and.b32  	%r204, %r203, 4092;
	add.s32 	%r205, %r190, %r204;
	ld.shared.u32 	%r206, [%r205];
	ld.shared.u32 	%r207, [_ZZ15do_steps_sharedP17curandStateMtgp32PjE6state_+4108];
	and.b32  	%r208, %r207, %r196;
	xor.b32  	%r209, %r208, %r200;
	ld.shared.u32 	%r210, [_ZZ15do_steps_sharedP17curandStateMtgp32PjE6state_+4112];
	shl.b32 	%r211, %r209, %r210;
	ld.shared.u32 	%r212, [_ZZ15do_steps_sharedP17curandStateMtgp32PjE6state_+4116];
	shr.u32 	%r213, %r206, %r212;
	xor.b32  	%r214, %r213, %r211;
	xor.b32  	%r215, %r214, %r209;
	shl.b32 	%r216, %r215, 2;
	and.b32  	%r217, %r216, 60;
	add.s32 	%r218, %r190, %r217;
	ld.shared.u32 	%r219, [%r218+4120];
	xor.b32  	%r220, %r215, %r219;
	add.s32 	%r221, %r193, 1404;
	and.b32  	%r222, %r221, 4092;
	add.s32 	%r223, %r190, %r222;
	st.shared.u32 	[%r223], %r220;
	add.s32 	%r224, %r203, -4;
	and.b32  	%r225, %r224, 4092;
	add.s32 	%r226, %r190, %r225;
	ld.shared.u32 	%r227, [%r226];
	shr.u32 	%r228, %r227, 16;
	xor.b32  	%r229, %r228, %r227;
	shr.u32 	%r230, %r229, 8;
	xor.b32  	%r231, %r230, %r229;
	shl.b32 	%r232, %r231, 2;
	and.b32  	%r233, %r232, 60;
	add.s32 	%r234, %r190, %r233;
	ld.shared.u32 	%r235, [%r234+4184];
	xor.b32  	%r33, %r235, %r220;
	bar.sync 	0;
	@%p14 bra 	$L__BB1_22;
	ld.shared.u32 	%r236, [_ZZ15do_steps_sharedP17curandStateMtgp32PjE6state_+4096];
	add.s32 	%r237, %r236, %r21;
	and.b32  	%r238, %r237, 1023;
	st.shared.u32 	[_ZZ15do_steps_sharedP17curandStateMtgp32PjE6state_+4096], %r238;
$L__BB1_22:
	bar.sync 	0;
	add.s32 	%r269, %r33, %r269;
$L__BB1_23:
	setp.gt.u32 	%p15, %r3, 341;
	mad.lo.s32 	%r240, %r1, %r3, %r2;
	cvta.to.global.u64 	%rd46, %rd28;
	mul.wide.u32 	%rd47, %r240, 4;
	add.s64 	%rd48, %rd46, %rd47;
	ld.global.u32 	%r241, [%rd48];
	add.s32 	%r242, %r241, %r269;
	st.global.u32 	[%rd48], %r242;
	mov.b32 	%r274, 0;
	@%p15 bra 	$L__BB1_26;
	and.b16  	%rs17, %rs1, 2044;
	shl.b32 	%r36, %r3, 2;
	add.s32 	%r244, %r2, %r3;
	mul.wide.u32 	%rd17, %r244, 4;
	mul.wide.u32 	%rd18, %r3, 16;
	shl.b32 	%r245, %r3, 1;
	add.s32 	%r246, %r2, %r245;
	mul.wide.u32 	%rd19, %r246, 4;
	mad.lo.s32 	%r247, %r3, 3, %r2;
	mul.wide.u32 	%rd20, %r247, 4;
	mul.wide.u32 	%rd21, %r2, 4;
	shl.b32 	%r248, %r2, 2;
	mov.u32 	%r249, _ZZ15do_steps_sharedP17curandStateMtgp32PjE6state_;
	add.s32 	%r272, %r249, %r248;
	shl.b32 	%r38, %r3, 4;
	shl.b32 	%r39, %r3, 3;
	mul.lo.s32 	%r40, %r3, 12;
	mov.b32 	%r274, 0;
	mov.u64 	%rd59, %rd2;
$L__BB1_25:
	ld.shared.u32 	%r250, [%r272];
	add.s64 	%rd49, %rd59, %rd21;
	st.global.u32 	[%rd49], %r250;
	add.s32 	%r251, %r272, %r36;
	ld.shared.u32 	%r252, [%r251];
	add.s64 	%rd50, %rd59, %rd17;
	st.global.u32 	[%rd50], %r252;
	add.s32 	%r253, %r272, %r39;
	ld.shared.u32 	%r254, [%r253];
	add.s64 	%rd51, %rd59, %rd19;
	st.global.u32 	[%rd51], %r254;
	add.s32 	%r255, %r272, %r40;
	ld.shared.u32 	%r256, [%r255];
	add.s64 	%rd52, %rd59, %rd20;
	st.global.u32 	[%rd52], %r256;
	add.s32 	%r274, %r274, %r36;
	add.s64 	%rd59, %rd59, %rd18;
	add.s32 	%r272, %r272, %r38;
	add.s16 	%rs17, %rs17, -4;
	setp.ne.s16 	%p16, %rs17, 0;
	@%p16 bra 	$L__BB1_25;
$L__BB1_26:
	setp.eq.s16 	%p17, %rs18, 0;
	@%p17 bra 	$L__BB1_29;
	mul.wide.u32 	%rd53, %r1, 4112;
	add.s32 	%r257, %r2, %r274;
	mul.wide.u32 	%rd54, %r257, 4;
	add.s64 	%rd55, %rd53, %rd54;
	add.s64 	%rd60, %rd1, %rd55;
	mul.wide.u32 	%rd25, %r3, 4;
	shl.b32 	%r258, %r257, 2;
	mov.u32 	%r259, _ZZ15do_steps_sharedP17curandStateMtgp32PjE6state_;
	add.s32 	%r275, %r259, %r258;
	shl.b32 	%r47, %r3, 2;
$L__BB1_28:
	.pragma "nounroll";
	ld.shared.u32 	%r260, [%r275];
	st.global.u32 	[%rd60], %r260;
	add.s64 	%rd60, %rd60, %rd25;
	add.s32 	%r275, %r275, %r47;
	add.s16 	%rs18, %rs18, -1;
	setp.ne.s16 	%p18, %rs18, 0;
	@%p18 bra 	$L__BB1_28;
$L__BB1_29:
	setp.ne.s32 	%p19, %r2, 0;
	@%p19 bra 	$L__BB1_31;
	ld.shared.u32 	%r261, [_ZZ15do_steps_sharedP17curandStateMtgp32PjE6state_+4096];
	st.global.u32 	[%rd2+4096], %r261;
$L__BB1_31:
	ret;

}


// ===== COMPILED SASS (sm_100) =====

	.target	sm_100

	.elftype	@"ET_EXEC"


//--------------------- .note.nv.tkinfo           --------------------------
	.section	.note.nv.tkinfo,"",@"SHT_NOTE"
	.sectionflags	@"SHF_NOTE_NV_TKINFO"
	.tkinfo
        /*0018*/ 	.word	0x00000002
        /*0030*/ 	.string	""
        /*0030*/ 	.string	"ptxas"
        /*0030*/ 	.string	"Cuda compilation tools, release 13.0, V13.0.88"
        /*0030*/ 	.string	"Build cuda_13.0.r13.0/compiler.36424714_0"
        /*0030*/ 	.string	"-arch sm_100 -m 64 "



//--------------------- .note.nv.cuinfo           --------------------------
	.section	.note.nv.cuinfo,"",@"SHT_NOTE"
	.sectionflags	@"SHF_NOTE_NV_CUINFO"
        /*0018*/ 	.short	0x0002
        /*001a*/ 	.short	0x0064
        /*001c*/ 	.short	0x0082
	.zero		2


//--------------------- .nv.info                  --------------------------
	.section	.nv.info,"",@"SHT_CUDA_INFO"
	.align	4


	//----- nvinfo : EIATTR_REGCOUNT
	.align		4
        /*0000*/ 	.byte	0x04, 0x2f
        /*0002*/ 	.short	(.L_2 - .L_1)
	.align		4
.L_1:
        /*0004*/ 	.word	index@(_Z8do_stepsP17curandStateMtgp32Pj)
        /*0008*/ 	.word	0x0000001a


	//----- nvinfo : EIATTR_FRAME_SIZE
	.align		4
.L_2:
        /*000c*/ 	.byte	0x04, 0x11
        /*000e*/ 	.short	(.L_4 - .L_3)
	.align		4
.L_3:
        /*0010*/ 	.word	index@(_Z8do_stepsP17curandStateMtgp32Pj)
        /*0014*/ 	.word	0x00000000


	//----- nvinfo : EIATTR_REGCOUNT
	.align		4
.L_4:
        /*0018*/ 	.byte	0x04, 0x2f
        /*001a*/ 	.short	(.L_6 - .L_5)
	.align		4
.L_5:
        /*001c*/ 	.word	index@(_Z15do_steps_sharedP17curandStateMtgp32Pj)
        /*0020*/ 	.word	0x00000020


	//----- nvinfo : EIATTR_FRAME_SIZE
	.align		4
.L_6:
        /*0024*/ 	.byte	0x04, 0x11
        /*0026*/ 	.short	(.L_8 - .L_7)
	.align		4
.L_7:
        /*0028*/ 	.word	index@($__internal_0_$__cuda_sm20_div_u16)
        /*002c*/ 	.word	0x00000000


	//----- nvinfo : EIATTR_FRAME_SIZE
	.align		4
.L_8:
        /*0030*/ 	.byte	0x04, 0x11
        /*0032*/ 	.short	(.L_10 - .L_9)
	.align		4
.L_9:
        /*0034*/ 	.word	index@(_Z15do_steps_sharedP17curandStateMtgp32Pj)
        /*0038*/ 	.word	0x00000000


	//----- nvinfo : EIATTR_MIN_STACK_SIZE
	.align		4
.L_10:
        /*003c*/ 	.byte	0x04, 0x12
        /*003e*/ 	.short	(.L_12 - .L_11)
	.align		4
.L_11:
        /*0040*/ 	.word	index@(_Z15do_steps_sharedP17curandStateMtgp32Pj)
        /*0044*/ 	.word	0x00000000


	//----- nvinfo : EIATTR_MIN_STACK_SIZE
	.align		4
.L_12:
        /*0048*/ 	.byte	0x04, 0x12
        /*004a*/ 	.short	(.L_14 - .L_13)
	.align		4
.L_13:
        /*004c*/ 	.word	index@(_Z8do_stepsP17curandStateMtgp32Pj)
        /*0050*/ 	.word	0x00000000
.L_14:


//--------------------- .nv.compat                --------------------------
	.section	.nv.compat,"",@"SHT_CUDA_COMPAT_INFO"
	.align	4
        /*0000*/ 	.byte	0x02, 0x09, 0x00, 0x00, 0x02, 0x02, 0x01, 0x00, 0x02, 0x05, 0x05, 0x00, 0x03, 0x07, 0x01, 0x01
        /*0010*/ 	.byte	0x02, 0x03, 0x00, 0x00, 0x02, 0x06, 0x01, 0x00, 0x04, 0x0b, 0x08, 0x00, 0x01, 0x00, 0x00, 0x00
        /*0020*/ 	.byte	0x00, 0x00, 0x00, 0x00


//--------------------- .nv.info._Z15do_steps_sharedP17curandStateMtgp32Pj --------------------------
	.section	.nv.info._Z15do_steps_sharedP17curandStateMtgp32Pj,"",@"SHT_CUDA_INFO"
	.sectionflags	@""
	.align	4


	//----- nvinfo : EIATTR_CUDA_API_VERSION
	.align		4
        /*0000*/ 	.byte	0x04, 0x37
        /*0002*/ 	.short	(.L_16 - .L_15)
.L_15:
        /*0004*/ 	.word	0x00000082


	//----- nvinfo : EIATTR_KPARAM_INFO
	.align		4
.L_16:
        /*0008*/ 	.byte	0x04, 0x17
        /*000a*/ 	.short	(.L_18 - .L_17)
.L_17:
        /*000c*/ 	.word	0x00000000
        /*0010*/ 	.short	0x0001
        /*0012*/ 	.short	0x0008
        /*0014*/ 	.byte	0x00, 0xf5, 0x21, 0x00


	//----- nvinfo : EIATTR_KPARAM_INFO
	.align		4
.L_18:
        /*0018*/ 	.byte	0x04, 0x17
        /*001a*/ 	.short	(.L_20 - .L_19)
.L_19:
        /*001c*/ 	.word	0x00000000
        /*0020*/ 	.short	0x0000
        /*0022*/ 	.short	0x0000
        /*0024*/ 	.byte	0x00, 0xf5, 0x21, 0x00


	//----- nvinfo : EIATTR_SPARSE_MMA_MASK
	.align		4
.L_20:
        /*0028*/ 	.byte	0x03, 0x50
        /*002a*/ 	.short	0x0000


	//----- nvinfo : EIATTR_MAXREG_COUNT
	.align		4
        /*002c*/ 	.byte	0x03, 0x1b
        /*002e*/ 	.short	0x00ff


	//----- nvinfo : EIATTR_NUM_BARRIERS
	.align		4
        /*0030*/ 	.byte	0x02, 0x4c
        /*0032*/ 	.byte	0x01
	.zero		1


	//----- nvinfo : EIATTR_MERCURY_ISA_VERSION
	.align		4
        /*0034*/ 	.byte	0x03, 0x5f
        /*0036*/ 	.short	0x0101


	//----- nvinfo : EIATTR_UNUSED_LOAD_BYTE_OFFSET
	.align		4
        /*0038*/ 	.byte	0x04, 0x44
        /*003a*/ 	.short	(.L_22 - .L_21)


	//   ....[0]....
.L_21:
        /*003c*/ 	.word	0x000008e0
        /*0040*/ 	.word	0x0000ff0f


	//   ....[1]....
        /*0044*/ 	.word	0x00000bb0
        /*0048*/ 	.word	0x0000ff0f


	//   ....[2]....
        /*004c*/ 	.word	0x00000eb0
        /*0050*/ 	.word	0x0000ff0f


	//----- nvinfo : EIATTR_VRC_CTA_INIT_COUNT
	.align		4
.L_22:
        /*0054*/ 	.byte	0x02, 0x4a
	.zero		1
	.zero		1


	//----- nvinfo : EIATTR_EXIT_INSTR_OFFSETS
	.align		4
        /*0058*/ 	.byte	0x04, 0x1c
        /*005a*/ 	.short	(.L_24 - .L_23)


	//   ....[0]....
.L_23:
        /*005c*/ 	.word	0x00001570


	//   ....[1]....
        /*0060*/ 	.word	0x000015d0


	//----- nvinfo : EIATTR_CRS_STACK_SIZE
	.align		4
.L_24:
        /*0064*/ 	.byte	0x04, 0x1e
        /*0066*/ 	.short	(.L_26 - .L_25)
.L_25:
        /*0068*/ 	.word	0x00000000


	//----- nvinfo : EIATTR_CBANK_PARAM_SIZE
	.align		4
.L_26:
        /*006c*/ 	.byte	0x03, 0x19
        /*006e*/ 	.short	0x0010


	//----- nvinfo : EIATTR_PARAM_CBANK
	.align		4
        /*0070*/ 	.byte	0x04, 0x0a
        /*0072*/ 	.short	(.L_28 - .L_27)
	.align		4
.L_27:
        /*0074*/ 	.word	index@(.nv.constant0._Z15do_steps_sharedP17curandStateMtgp32Pj)
        /*0078*/ 	.short	0x0380
        /*007a*/ 	.short	0x0010


	//----- nvinfo : EIATTR_SW_WAR
	.align		4
.L_28:
        /*007c*/ 	.byte	0x04, 0x36
        /*007e*/ 	.short	(.L_30 - .L_29)
.L_29:
        /*0080*/ 	.word	0x00000008
.L_30:


//--------------------- .nv.info._Z8do_stepsP17curandStateMtgp32Pj --------------------------
	.section	.nv.info._Z8do_stepsP17curandStateMtgp32Pj,"",@"SHT_CUDA_INFO"
	.sectionflags	@""
	.align	4


	//----- nvinfo : EIATTR_CUDA_API_VERSION
	.align		4
        /*0000*/ 	.byte	0x04, 0x37
        /*0002*/ 	.short	(.L_32 - .L_31)
.L_31:
        /*0004*/ 	.word	0x00000082


	//----- nvinfo : EIATTR_KPARAM_INFO
	.align		4
.L_32:
        /*0008*/ 	.byte	0x04, 0x17
        /*000a*/ 	.short	(.L_34 - .L_33)
.L_33:
        /*000c*/ 	.word	0x00000000
        /*0010*/ 	.short	0x0001
        /*0012*/ 	.short	0x0008
        /*0014*/ 	.byte	0x00, 0xf5, 0x21, 0x00


	//----- nvinfo : EIATTR_KPARAM_INFO
	.align		4
.L_34:
        /*0018*/ 	.byte	0x04, 0x17
        /*001a*/ 	.short	(.L_36 - .L_35)
.L_35:
        /*001c*/ 	.word	0x00000000
        /*0020*/ 	.short	0x0000
        /*0022*/ 	.short	0x0000
        /*0024*/ 	.byte	0x00, 0xf5, 0x21, 0x00


	//----- nvinfo : EIATTR_SPARSE_MMA_MASK
	.align		4
.L_36:
        /*0028*/ 	.byte	0x03, 0x50
        /*002a*/ 	.short	0x0000


	//----- nvinfo : EIATTR_MAXREG_COUNT
	.align		4
        /*002c*/ 	.byte	0x03, 0x1b
        /*002e*/ 	.short	0x00ff


	//----- nvinfo : EIATTR_NUM_BARRIERS
	.align		4
        /*0030*/ 	.byte	0x02, 0x4c
        /*0032*/ 	.byte	0x01
	.zero		1


	//----- nvinfo : EIATTR_MERCURY_ISA_VERSION
	.align		4
        /*0034*/ 	.byte	0x03, 0x5f
        /*0036*/ 	.short	0x0101


	//----- nvinfo : EIATTR_VRC_CTA_INIT_COUNT
	.align		4
        /*0038*/ 	.byte	0x02, 0x4a
	.zero		1
	.zero		1


	//----- nvinfo : EIATTR_EXIT_INSTR_OFFSETS
	.align		4
        /*003c*/ 	.byte	0x04, 0x1c
        /*003e*/ 	.short	(.L_38 - .L_37)


	//   ....[0]....
.L_37:
        /*0040*/ 	.word	0x00000e70


	//----- nvinfo : EIATTR_CRS_STACK_SIZE
	.align		4
.L_38:
        /*0044*/ 	.byte	0x04, 0x1e
        /*0046*/ 	.short	(.L_40 - .L_39)
.L_39:
        /*0048*/ 	.word	0x00000000


	//----- nvinfo : EIATTR_CBANK_PARAM_SIZE
	.align		4
.L_40:
        /*004c*/ 	.byte	0x03, 0x19
        /*004e*/ 	.short	0x0010


	//----- nvinfo : EIATTR_PARAM_CBANK
	.align		4
        /*0050*/ 	.byte	0x04, 0x0a
        /*0052*/ 	.short	(.L_42 - .L_41)
	.align		4
.L_41:
        /*0054*/ 	.word	index@(.nv.constant0._Z8do_stepsP17curandStateMtgp32Pj)
        /*0058*/ 	.short	0x0380
        /*005a*/ 	.short	0x0010


	//----- nvinfo : EIATTR_SW_WAR
	.align		4
.L_42:
        /*005c*/ 	.byte	0x04, 0x36
        /*005e*/ 	.short	(.L_44 - .L_43)
.L_43:
        /*0060*/ 	.word	0x00000008
.L_44:


//--------------------- .nv.callgraph             --------------------------
	.section	.nv.callgraph,"",@"SHT_CUDA_CALLGRAPH"
	.align	4
	.sectionentsize	8
	.align		4
        /*0000*/ 	.word	0x00000000
	.align		4
        /*0004*/ 	.word	0xffffffff
	.align		4
        /*0008*/ 	.word	0x00000000
	.align		4
        /*000c*/ 	.word	0xfffffffe
	.align		4
        /*0010*/ 	.word	0x00000000
	.align		4
        /*0014*/ 	.word	0xfffffffd
	.align		4
        /*0018*/ 	.word	0x00000000
	.align		4
        /*001c*/ 	.word	0xfffffffc


//--------------------- .nv.constant3             --------------------------
	.section	.nv.constant3,"a",@progbits
	.align	4
.nv.constant3:
	.type		LOOP_COUNT,@object
	.size		LOOP_COUNT,(.L_0 - LOOP_COUNT)
LOOP_COUNT:
	.zero		4
.L_0:


//--------------------- .text._Z15do_steps_sharedP17curandStateMtgp32Pj --------------------------
	.section	.text._Z15do_steps_sharedP17curandStateMtgp32Pj,"ax",@progbits
	.align	128
        .global         _Z15do_steps_sharedP17curandStateMtgp32Pj
        .type           _Z15do_steps_sharedP17curandStateMtgp32Pj,@function
        .size           _Z15do_steps_sharedP17curandStateMtgp32Pj,(.L_x_23 - _Z15do_steps_sharedP17curandStateMtgp32Pj)
        .other          _Z15do_steps_sharedP17curandStateMtgp32Pj,@"STO_CUDA_ENTRY STV_DEFAULT"
_Z15do_steps_sharedP17curandStateMtgp32Pj:
.text._Z15do_steps_sharedP17curandStateMtgp32Pj:
[----:B------:R-:W-:Y:S01]  /*0000*/  LDC R1, c[0x0][0x37c] ;  /* 0x0000df00ff017b82 */ /* 0x000fe20000000800 */
[----:B------:R-:W0:Y:S07]  /*0010*/  S2R R11, SR_CTAID.X ;  /* 0x00000000000b7919 */ /* 0x000e2e0000002500 */
[----:B------:R-:W1:Y:S01]  /*0020*/  LDC R10, c[0x0][0x360] ;  /* 0x0000d800ff0a7b82 */ /* 0x000e620000000800 */
[----:B------:R-:W-:Y:S01]  /*0030*/  MOV R9, 0x90 ;  /* 0x0000009000097802 */ /* 0x000fe20000000f00 */
[----:B------:R-:W2:Y:S06]  /*0040*/  LDCU.64 UR10, c[0x0][0x358] ;  /* 0x00006b00ff0a77ac */ /* 0x000eac0008000a00 */
[----:B------:R-:W0:Y:S01]  /*0050*/  LDC.64 R2, c[0x0][0x380] ;  /* 0x0000e000ff027b82 */ /* 0x000e220000000a00 */
[----:B-1----:R-:W-:Y:S01]  /*0060*/  LOP3.LUT R0, R10, 0xffff, RZ, 0xc0, !PT ;  /* 0x0000ffff0a007812 */ /* 0x002fe200078ec0ff */
[----:B0-2---:R-:W-:-:S07]  /*0070*/  IMAD.WIDE.U32 R2, R11, 0x1010, R2 ;  /* 0x000010100b027825 */ /* 0x005fce00078e0002 */
[----:B------:R-:W-:Y:S05]  /*0080*/  CALL.REL.NOINC `($__internal_0_$__cuda_sm20_div_u16) ;  /* 0x0000001400547944 */ /* 0x000fea0003c00000 */
[----:B------:R-:W0:Y:S01]  /*0090*/  S2R R9, SR_TID.X ;  /* 0x0000000000097919 */ /* 0x000e220000002100 */
[----:B------:R-:W-:Y:S01]  /*00a0*/  ISETP.GT.U32.AND P2, PT, R10, 0x155, PT ;  /* 0x000001550a00780c */ /* 0x000fe20003f44070 */
[----:B------:R-:W-:Y:S02]  /*00b0*/  VIADD R8, R8, 0x1 ;  /* 0x0000000108087836 */ /* 0x000fe40000000000 */
[----:B------:R-:W-:-:S03]  /*00c0*/  IMAD.MOV.U32 R18, RZ, RZ, RZ ;  /* 0x000000ffff127224 */ /* 0x000fc600078e00ff */
[----:B------:R-:W-:-:S04]  /*00d0*/  LOP3.LUT R0, R8, 0x3, RZ, 0xc0, !PT ;  /* 0x0000000308007812 */ /* 0x000fc800078ec0ff */
[----:B------:R-:W-:-:S04]  /*00e0*/  PRMT R4, R0, 0x9910, RZ ;  /* 0x0000991000047816 */ /* 0x000fc800000000ff */
[----:B------:R-:W-:Y:S02]  /*00f0*/  ISETP.NE.AND P1, PT, R4, RZ, PT ;  /* 0x000000ff0400720c */ /* 0x000fe40003f25270 */
[----:B0-----:R-:W-:Y:S01]  /*0100*/  ISETP.NE.AND P0, PT, R9, RZ, PT ;  /* 0x000000ff0900720c */ /* 0x001fe20003f05270 */
[----:B------:R-:W-:-:S12]  /*0110*/  @P2 BRA `(.L_x_0) ;  /* 0x0000000000842947 */ /* 0x000fd80003800000 */
[----:B------:R-:W0:Y:S01]  /*0120*/  S2UR UR5, SR_CgaCtaId ;  /* 0x00000000000579c3 */ /* 0x000e220000008800 */
[----:B------:R-:W-:Y:S01]  /*0130*/  UMOV UR4, 0x400 ;  /* 0x0000040000047882 */ /* 0x000fe20000000000 */
[----:B------:R-:W-:Y:S01]  /*0140*/  LOP3.LUT R20, R8, 0x7fc, RZ, 0xc0, !PT ;  /* 0x000007fc08147812 */ /* 0x000fe200078ec0ff */
[C-C-:B------:R-:W-:Y:S02]  /*0150*/  IMAD.IADD R19, R10.reuse, 0x1, R9.reuse ;  /* 0x000000010a137824 */ /* 0x140fe400078e0209 */
[C-C-:B------:R-:W-:Y:S02]  /*0160*/  IMAD R21, R10.reuse, 0x2, R9.reuse ;  /* 0x000000020a157824 */ /* 0x140fe400078e0209 */
[----:B------:R-:W-:Y:S02]  /*0170*/  IMAD R23, R10, 0x3, R9 ;  /* 0x000000030a177824 */ /* 0x000fe400078e0209 */
[----:B------:R-:W-:Y:S02]  /*0180*/  IMAD.MOV.U32 R18, RZ, RZ, RZ ;  /* 0x000000ffff127224 */ /* 0x000fe400078e00ff */
[----:B------:R-:W-:-:S02]  /*0190*/  IMAD.MOV.U32 R4, RZ, RZ, R2 ;  /* 0x000000ffff047224 */ /* 0x000fc400078e0002 */
[----:B------:R-:W-:Y:S01]  /*01a0*/  IMAD.MOV.U32 R5, RZ, RZ, R3 ;  /* 0x000000ffff057224 */ /* 0x000fe200078e0003 */
[----:B0-----:R-:W-:-:S06]  /*01b0*/  ULEA UR4, UR5, UR4, 0x18 ;  /* 0x0000000405047291 */ /* 0x001fcc000f8ec0ff */
[----:B------:R-:W-:-:S07]  /*01c0*/  LEA R25, R9, UR4, 0x2 ;  /* 0x0000000409197c11 */ /* 0x000fce000f8e10ff */
.L_x_1:
[----:B------:R-:W-:-:S04]  /*01d0*/  IMAD.WIDE.U32 R6, R9, 0x4, R4 ;  /* 0x0000000409067825 */ /* 0x000fc800078e0004 */
[--C-:B-1----:R-:W-:Y:S02]  /*01e0*/  IMAD.WIDE.U32 R12, R19, 0x4, R4.reuse ;  /* 0x00000004130c7825 */ /* 0x102fe400078e0004 */
[----:B------:R0:W2:Y:S02]  /*01f0*/  LDG.E R6, desc[UR10][R6.64] ;  /* 0x0000000a06067981 */ /* 0x0000a4000c1e1900 */
[--C-:B------:R-:W-:Y:S02]  /*0200*/  IMAD.WIDE.U32 R14, R21, 0x4, R4.reuse ;  /* 0x00000004150e7825 */ /* 0x100fe400078e0004 */
[----:B------:R-:W3:Y:S02]  /*0210*/  LDG.E R12, desc[UR10][R12.64] ;  /* 0x0000000a0c0c7981 */ /* 0x000ee4000c1e1900 */
[----:B------:R-:W-:Y:S02]  /*0220*/  IMAD.WIDE.U32 R16, R23, 0x4, R4 ;  /* 0x0000000417107825 */ /* 0x000fe400078e0004 */
[----:B------:R-:W4:Y:S04]  /*0230*/  LDG.E R14, desc[UR10][R14.64] ;  /* 0x0000000a0e0e7981 */ /* 0x000f28000c1e1900 */
[----:B------:R-:W5:Y:S01]  /*0240*/  LDG.E R16, desc[UR10][R16.64] ;  /* 0x0000000a10107981 */ /* 0x000f62000c1e1900 */
[----:B------:R-:W-:-:S02]  /*0250*/  IMAD R27, R10, 0x4, R25 ;  /* 0x000000040a1b7824 */ /* 0x000fc400078e0219 */
[C-C-:B------:R-:W-:Y:S02]  /*0260*/  IMAD R29, R10.reuse, 0x8, R25.reuse ;  /* 0x000000080a1d7824 */ /* 0x140fe400078e0219 */
[----:B------:R-:W-:Y:S02]  /*0270*/  IMAD R22, R10, 0xc, R25 ;  /* 0x0000000c0a167824 */ /* 0x000fe400078e0219 */
[----:B------:R-:W-:-:S05]  /*0280*/  VIADD R20, R20, 0xfffffffc ;  /* 0xfffffffc14147836 */ /* 0x000fca0000000000 */
[----:B0-----:R-:W-:-:S04]  /*0290*/  PRMT R7, R20, 0x9910, RZ ;  /* 0x0000991014077816 */ /* 0x001fc800000000ff */
[----:B------:R-:W-:Y:S01]  /*02a0*/  ISETP.NE.AND P2, PT, R7, RZ, PT ;  /* 0x000000ff0700720c */ /* 0x000fe20003f45270 */
[C---:B------:R-:W-:Y:S02]  /*02b0*/  IMAD R18, R10.reuse, 0x4, R18 ;  /* 0x000000040a127824 */ /* 0x040fe400078e0212 */
[C---:B------:R-:W-:Y:S01]  /*02c0*/  IMAD.WIDE.U32 R4, R10.reuse, 0x10, R4 ;  /* 0x000000100a047825 */ /* 0x040fe200078e0004 */
[----:B--2---:R0:W-:Y:S04]  /*02d0*/  STS [R25], R6 ;  /* 0x0000000619007388 */ /* 0x0041e80000000800 */
[----:B---3--:R1:W-:Y:S04]  /*02e0*/  STS [R27], R12 ;  /* 0x0000000c1b007388 */ /* 0x0083e80000000800 */
[----:B----4-:R1:W-:Y:S04]  /*02f0*/  STS [R29], R14 ;  /* 0x0000000e1d007388 */ /* 0x0103e80000000800 */
[----:B-----5:R1:W-:Y:S01]  /*0300*/  STS [R22], R16 ;  /* 0x0000001016007388 */ /* 0x0203e20000000800 */
[----:B0-----:R-:W-:Y:S01]  /*0310*/  IMAD R25, R10, 0x10, R25 ;  /* 0x000000100a197824 */ /* 0x001fe200078e0219 */
[----:B------:R-:W-:Y:S06]  /*0320*/  @P2 BRA `(.L_x_1) ;  /* 0xfffffffc00a82947 */ /* 0x000fec000383ffff */
.L_x_0:
[----:B------:R-:W-:Y:S05]  /*0330*/  @!P1 BRA `(.L_x_2) ;  /* 0x0000000000589947 */ /* 0x000fea0003800000 */
[----:B------:R-:W0:Y:S01]  /*0340*/  S2UR UR5, SR_CgaCtaId ;  /* 0x00000000000579c3 */ /* 0x000e220000008800 */
[----:B------:R-:W2:Y:S01]  /*0350*/  LDCU.64 UR6, c[0x0][0x380] ;  /* 0x00007000ff0677ac */ /* 0x000ea20008000a00 */
[----:B------:R-:W-:Y:S01]  /*0360*/  IADD3 R18, PT, PT, R18, R9, RZ ;  /* 0x0000000912127210 */ /* 0x000fe20007ffe0ff */
[----:B------:R-:W-:-:S04]  /*0370*/  UMOV UR4, 0x400 ;  /* 0x0000040000047882 */ /* 0x000fc80000000000 */
[----:B------:R-:W-:-:S04]  /*0380*/  IMAD.WIDE.U32 R4, R18, 0x4, RZ ;  /* 0x0000000412047825 */ /* 0x000fc800078e00ff */
[----:B------:R-:W-:-:S03]  /*0390*/  IMAD.WIDE.U32 R4, R11, 0x1010, R4 ;  /* 0x000010100b047825 */ /* 0x000fc600078e0004 */
[----:B--2---:R-:W-:Y:S02]  /*03a0*/  IADD3 R6, P1, PT, R4, UR6, RZ ;  /* 0x0000000604067c10 */ /* 0x004fe4000ff3e0ff */
[----:B------:R-:W-:Y:S02]  /*03b0*/  PRMT R4, R0, 0x7610, R4 ;  /* 0x0000761000047816 */ /* 0x000fe40000000004 */
[----:B------:R-:W-:Y:S01]  /*03c0*/  IADD3.X R5, PT, PT, R5, UR7, RZ, P1, !PT ;  /* 0x0000000705057c10 */ /* 0x000fe20008ffe4ff */
[----:B0-----:R-:W-:-:S06]  /*03d0*/  ULEA UR4, UR5, UR4, 0x18 ;  /* 0x0000000405047291 */ /* 0x001fcc000f8ec0ff */
[----:B------:R-:W-:-:S07]  /*03e0*/  LEA R13, R18, UR4, 0x2 ;  /* 0x00000004120d7c11 */ /* 0x000fce000f8e10ff */
.L_x_3:
[----:B------:R-:W-:-:S05]  /*03f0*/  IMAD.MOV.U32 R7, RZ, RZ, R5 ;  /* 0x000000ffff077224 */ /* 0x000fca00078e0005 */
[----:B-1----:R0:W2:Y:S01]  /*0400*/  LDG.E R12, desc[UR10][R6.64] ;  /* 0x0000000a060c7981 */ /* 0x0020a2000c1e1900 */
[----:B------:R-:W-:Y:S02]  /*0410*/  VIADD R14, R4, 0xffffffff ;  /* 0xffffffff040e7836 */ /* 0x000fe40000000000 */
[----:B------:R-:W-:-:S03]  /*0420*/  IMAD.WIDE.U32 R4, R10, 0x4, R6 ;  /* 0x000000040a047825 */ /* 0x000fc600078e0006 */
[----:B------:R-:W-:-:S04]  /*0430*/  PRMT R15, R14, 0x9910, RZ ;  /* 0x000099100e0f7816 */ /* 0x000fc800000000ff */
[----:B------:R-:W-:Y:S01]  /*0440*/  ISETP.NE.AND P1, PT, R15, RZ, PT ;  /* 0x000000ff0f00720c */ /* 0x000fe20003f25270 */
[--C-:B0-----:R-:W-:Y:S01]  /*0450*/  IMAD.MOV.U32 R6, RZ, RZ, R4.reuse ;  /* 0x000000ffff067224 */ /* 0x101fe200078e0004 */
[----:B------:R-:W-:Y:S01]  /*0460*/  PRMT R4, R14, 0x7610, R4 ;  /* 0x000076100e047816 */ /* 0x000fe20000000004 */
[----:B--2---:R0:W-:Y:S02]  /*0470*/  STS [R13], R12 ;  /* 0x0000000c0d007388 */ /* 0x0041e40000000800 */
[----:B0-----:R-:W-:-:S08]  /*0480*/  IMAD R13, R10, 0x4, R13 ;  /* 0x000000040a0d7824 */ /* 0x001fd000078e020d */
[----:B------:R-:W-:Y:S05]  /*0490*/  @P1 BRA `(.L_x_3) ;  /* 0xfffffffc00d41947 */ /* 0x000fea000383ffff */
.L_x_2:
[----:B------:R-:W-:Y:S04]  /*04a0*/  BSSY.RECONVERGENT B0, `(.L_x_4) ;  /* 0x0000024000007945 */ /* 0x000fe80003800200 */
[----:B------:R-:W-:Y:S04]  /*04b0*/  BSSY.RELIABLE B1, `(.L_x_5) ;  /* 0x000001b000017945 */ /* 0x000fe80003800100 */
[----:B------:R-:W-:Y:S05]  /*04c0*/  @P0 BRA `(.L_x_6) ;  /* 0x0000000000400947 */ /* 0x000fea0003800000 */
[----:B------:R-:W2:Y:S04]  /*04d0*/  LDG.E.64 R6, desc[UR10][R2.64+0x1008] ;  /* 0x0010080a02067981 */ /* 0x000ea8000c1e1b00 */
[----:B-1----:R-:W3:Y:S01]  /*04e0*/  LDG.E.64 R12, desc[UR10][R2.64+0x1000] ;  /* 0x0010000a020c7981 */ /* 0x002ee2000c1e1b00 */
[----:B------:R-:W0:Y:S01]  /*04f0*/  S2UR UR5, SR_CgaCtaId ;  /* 0x00000000000579c3 */ /* 0x000e220000008800 */
[----:B------:R-:W-:Y:S02]  /*0500*/  UMOV UR4, 0x400 ;  /* 0x0000040000047882 */ /* 0x000fe40000000000 */
[----:B--2---:R-:W2:Y:S01]  /*0510*/  LDG.E R15, desc[UR10][R6.64+0x9f60] ;  /* 0x009f600a060f7981 */ /* 0x004ea2000c1e1900 */
[----:B---3--:R-:W-:-:S05]  /*0520*/  IMAD.WIDE R4, R13, 0x4, R6 ;  /* 0x000000040d047825 */ /* 0x008fca00078e0206 */
[----:B------:R-:W3:Y:S04]  /*0530*/  LDG.E R14, desc[UR10][R4.64] ;  /* 0x0000000a040e7981 */ /* 0x000ee8000c1e1900 */
[----:B------:R-:W4:Y:S04]  /*0540*/  LDG.E R16, desc[UR10][R4.64+0x9920] ;  /* 0x0099200a04107981 */ /* 0x000f28000c1e1900 */
[----:B------:R-:W4:Y:S01]  /*0550*/  LDG.E R17, desc[UR10][R4.64+0x9c40] ;  /* 0x009c400a04117981 */ /* 0x000f22000c1e1900 */
[----:B0-----:R-:W-:-:S06]  /*0560*/  ULEA UR4, UR5, UR4, 0x18 ;  /* 0x0000000405047291 */ /* 0x001fcc000f8ec0ff */
[----:B------:R-:W-:-:S05]  /*0570*/  IMAD.U32 R18, RZ, RZ, UR4 ;  /* 0x00000004ff127e24 */ /* 0x000fca000f8e00ff */
[----:B------:R0:W-:Y:S04]  /*0580*/  STS.64 [R18+0x1000], R12 ;  /* 0x0010000c12007388 */ /* 0x0001e80000000a00 */
[----:B--2---:R0:W-:Y:S04]  /*0590*/  STS [R18+0x100c], R15 ;  /* 0x00100c0f12007388 */ /* 0x0041e80000000800 */
[----:B---3--:R0:W-:Y:S04]  /*05a0*/  STS [R18+0x1008], R14 ;  /* 0x0010080e12007388 */ /* 0x0081e80000000800 */
[----:B----4-:R0:W-:Y:S01]  /*05b0*/  STS.64 [R18+0x1010], R16 ;  /* 0x0010101012007388 */ /* 0x0101e20000000a00 */
[----:B------:R-:W-:Y:S05]  /*05c0*/  BRA `(.L_x_7) ;  /* 0x0000000000247947 */ /* 0x000fea0003800000 */
.L_x_6:
[----:B------:R-:W-:-:S13]  /*05d0*/  ISETP.GT.U32.AND P0, PT, R9, 0xf, PT ;  /* 0x0000000f0900780c */ /* 0x000fda0003f04070 */
[----:B------:R-:W-:Y:S05]  /*05e0*/  @P0 BREAK.RELIABLE B1 ;  /* 0x0000000000010942 */ /* 0x000fea0003800100 */
[----:B------:R-:W-:Y:S05]  /*05f0*/  @P0 BRA `(.L_x_8) ;  /* 0x0000000000380947 */ /* 0x000fea0003800000 */
[----:B------:R0:W5:Y:S01]  /*0600*/  LDG.E.64 R6, desc[UR10][R2.64+0x1008] ;  /* 0x0010080a02067981 */ /* 0x000162000c1e1b00 */
[----:B------:R-:W2:Y:S01]  /*0610*/  S2UR UR5, SR_CgaCtaId ;  /* 0x00000000000579c3 */ /* 0x000ea20000008800 */
[----:B------:R-:W-:Y:S02]  /*0620*/  UMOV UR4, 0x400 ;  /* 0x0000040000047882 */ /* 0x000fe40000000000 */
[----:B--2---:R-:W-:-:S06]  /*0630*/  ULEA UR4, UR5, UR4, 0x18 ;  /* 0x0000000405047291 */ /* 0x004fcc000f8ec0ff */
[----:B------:R-:W-:-:S05]  /*0640*/  IMAD.U32 R18, RZ, RZ, UR4 ;  /* 0x00000004ff127e24 */ /* 0x000fca000f8e00ff */
[----:B------:R0:W2:Y:S02]  /*0650*/  LDS R13, [R18+0x1004] ;  /* 0x00100400120d7984 */ /* 0x0000a40000000800 */
.L_x_7:
[----:B------:R-:W-:Y:S05]  /*0660*/  BSYNC.RELIABLE B1 ;  /* 0x0000000000017941 */ /* 0x000fea0003800100 */
.L_x_5:
[----:B--2--5:R-:W-:-:S04]  /*0670*/  IMAD.WIDE R6, R13, 0x40, R6 ;  /* 0x000000400d067825 */ /* 0x024fc800078e0206 */
[----:B------:R-:W-:-:S05]  /*0680*/  IMAD.WIDE.U32 R6, R9, 0x4, R6 ;  /* 0x0000000409067825 */ /* 0x000fca00078e0006 */
[----:B------:R-:W2:Y:S04]  /*0690*/  LDG.E R4, desc[UR10][R6.64+0x320] ;  /* 0x0003200a06047981 */ /* 0x000ea8000c1e1900 */
[----:B------:R-:W3:Y:S01]  /*06a0*/  LDG.E R5, desc[UR10][R6.64+0x3520] ;  /* 0x0035200a06057981 */ /* 0x000ee2000c1e1900 */
[----:B0-----:R-:W-:-:S05]  /*06b0*/  IMAD R18, R9, 0x4, R18 ;  /* 0x0000000409127824 */ /* 0x001fca00078e0212 */
[----:B--2---:R0:W-:Y:S04]  /*06c0*/  STS [R18+0x1018], R4 ;  /* 0x0010180412007388 */ /* 0x0041e80000000800 */
[----:B---3--:R0:W-:Y:S02]  /*06d0*/  STS [R18+0x1058], R5 ;  /* 0x0010580512007388 */ /* 0x0081e40000000800 */
.L_x_8:
[----:B------:R-:W-:Y:S05]  /*06e0*/  BSYNC.RECONVERGENT B0 ;  /* 0x0000000000007941 */ /* 0x000fea0003800200 */
.L_x_4:
[----:B------:R-:W-:Y:S05]  /*06f0*/  WARPSYNC.ALL ;  /* 0x0000000000007948 */ /* 0x000fea0003800000 */
[----:B------:R-:W2:Y:S01]  /*0700*/  LDCU UR7, c[0x3][URZ] ;  /* 0x00c00000ff0777ac */ /* 0x000ea20008000800 */
[----:B-1----:R-:W-:Y:S01]  /*0710*/  IMAD.MOV.U32 R14, RZ, RZ, RZ ;  /* 0x000000ffff0e7224 */ /* 0x002fe200078e00ff */
[----:B--2---:R-:W-:Y:S01]  /*0720*/  UISETP.NE.AND UP0, UPT, UR7, URZ, UPT ;  /* 0x000000ff0700728c */ /* 0x004fe2000bf05270 */
[----:B------:R-:W-:Y:S08]  /*0730*/  BAR.SYNC.DEFER_BLOCKING 0x0 ;  /* 0x0000000000007b1d */ /* 0x000ff00000010000 */
[----:B------:R-:W-:Y:S05]  /*0740*/  BRA.U !UP0, `(.L_x_9) ;  /* 0x0000000908807547 */ /* 0x000fea000b800000 */
[----:B------:R-:W1:Y:S01]  /*0750*/  S2R R13, SR_TID.Y ;  /* 0x00000000000d7919 */ /* 0x000e620000002200 */
[----:B------:R-:W2:Y:S01]  /*0760*/  LDCU UR4, c[0x0][0x368] ;  /* 0x00006d00ff0477ac */ /* 0x000ea20008000800 */
[----:B------:R-:W-:Y:S01]  /*0770*/  IMAD.MOV.U32 R14, RZ, RZ, RZ ;  /* 0x000000ffff0e7224 */ /* 0x000fe200078e00ff */
[----:B0-----:R-:W0:Y:S01]  /*0780*/  S2R R4, SR_TID.Z ;  /* 0x0000000000047919 */ /* 0x001e220000002300 */
[----:B------:R-:W2:Y:S01]  /*0790*/  LDCU UR6, c[0x0][0x364] ;  /* 0x00006c80ff0677ac */ /* 0x000ea20008000800 */
[----:B------:R-:W3:Y:S01]  /*07a0*/  LDCU UR5, c[0x3][URZ] ;  /* 0x00c00000ff0577ac */ /* 0x000ee20008000800 */
[----:B------:R-:W-:Y:S02]  /*07b0*/  UISETP.NE.AND UP1, UPT, UR7, 0x1, UPT ;  /* 0x000000010700788c */ /* 0x000fe4000bf25270 */
[----:B--2---:R-:W-:Y:S02]  /*07c0*/  UIMAD UR4, UR4, UR6, URZ ;  /* 0x00000006040472a4 */ /* 0x004fe4000f8e02ff */
[----:B---3--:R-:W-:-:S04]  /*07d0*/  ULOP3.LUT UR5, UR5, 0x1, URZ, 0xc0, !UPT ;  /* 0x0000000105057892 */ /* 0x008fc8000f8ec0ff */
[C---:B------:R-:W-:Y:S01]  /*07e0*/  IMAD R12, R10.reuse, UR4, RZ ;  /* 0x000000040a0c7c24 */ /* 0x040fe2000f8e02ff */
[----:B------:R-:W-:Y:S01]  /*07f0*/  UISETP.NE.U32.AND UP0, UPT, UR5, 0x1, UPT ;  /* 0x000000010500788c */ /* 0x000fe2000bf05070 */
[----:B-1----:R-:W-:-:S04]  /*0800*/  IMAD R13, R10, R13, R9 ;  /* 0x0000000d0a0d7224 */ /* 0x002fc800078e0209 */
[----:B0-----:R-:W-:Y:S01]  /*0810*/  IMAD R13, R4, UR4, R13 ;  /* 0x00000004040d7c24 */ /* 0x001fe2000f8e020d */
[----:B------:R-:W-:Y:S06]  /*0820*/  BRA.U !UP1, `(.L_x_10) ;  /* 0x00000005098c7547 */ /* 0x000fec000b800000 */
[----:B------:R-:W0:Y:S01]  /*0830*/  S2UR UR6, SR_CgaCtaId ;  /* 0x00000000000679c3 */ /* 0x000e220000008800 */
[----:B------:R-:W-:Y:S01]  /*0840*/  ULOP3.LUT UR4, UR7, 0xfffffffe, URZ, 0xc0, !UPT ;  /* 0xfffffffe07047892 */ /* 0x000fe2000f8ec0ff */
[C---:B------:R-:W-:Y:S01]  /*0850*/  ISETP.NE.AND P0, PT, R13.reuse, RZ, PT ;  /* 0x000000ff0d00720c */ /* 0x040fe20003f05270 */
[----:B------:R-:W-:Y:S01]  /*0860*/  IMAD.MOV.U32 R14, RZ, RZ, RZ ;  /* 0x000000ffff0e7224 */ /* 0x000fe200078e00ff */
[----:B------:R-:W-:Y:S01]  /*0870*/  ISETP.NE.AND P1, PT, R13, RZ, PT ;  /* 0x000000ff0d00720c */ /* 0x000fe20003f25270 */
[----:B------:R-:W-:Y:S01]  /*0880*/  UMOV UR5, 0x400 ;  /* 0x0000040000057882 */ /* 0x000fe20000000000 */
[----:B------:R-:W-:Y:S01]  /*0890*/  UMOV UR7, 0x400 ;  /* 0x0000040000077882 */ /* 0x000fe20000000000 */
[----:B------:R-:W-:Y:S01]  /*08a0*/  UIADD3 UR4, UPT, UPT, -UR4, URZ, URZ ;  /* 0x000000ff04047290 */ /* 0x000fe2000fffe1ff */
[----:B------:R-:W1:Y:S01]  /*08b0*/  S2UR UR8, SR_CgaCtaId ;  /* 0x00000000000879c3 */ /* 0x000e620000008800 */
[----:B0-----:R-:W-:Y:S02]  /*08c0*/  ULEA UR5, UR6, UR5, 0x18 ;  /* 0x0000000506057291 */ /* 0x001fe4000f8ec0ff */
[----:B-1----:R-:W-:-:S12]  /*08d0*/  ULEA UR7, UR8, UR7, 0x18 ;  /* 0x0000000708077291 */ /* 0x002fd8000f8ec0ff */
.L_x_11:
[----:B0-----:R-:W0:Y:S01]  /*08e0*/  LDS.128 R4, [UR5+0x1000] ;  /* 0x00100005ff047984 */ /* 0x001e220008000c00 */
[----:B------:R-:W-:-:S04]  /*08f0*/  UIADD3 UR4, UPT, UPT, UR4, 0x2, URZ ;  /* 0x0000000204047890 */ /* 0x000fc8000fffe0ff */
[----:B------:R-:W-:Y:S01]  /*0900*/  UISETP.NE.AND UP1, UPT, UR4, URZ, UPT ;  /* 0x000000ff0400728c */ /* 0x000fe2000bf25270 */
[----:B0-----:R-:W-:-:S05]  /*0910*/  IADD3 R5, PT, PT, R13, R4, RZ ;  /* 0x000000040d057210 */ /* 0x001fca0007ffe0ff */
[C---:B------:R-:W-:Y:S02]  /*0920*/  IMAD.SHL.U32 R15, R5.reuse, 0x4, RZ ;  /* 0x00000004050f7824 */ /* 0x040fe400078e00ff */
[----:B------:R-:W-:Y:S02]  /*0930*/  IMAD.IADD R6, R5, 0x1, R6 ;  /* 0x0000000105067824 */ /* 0x000fe400078e0206 */
[C---:B------:R-:W-:Y:S01]  /*0940*/  VIADD R4, R15.reuse, 0x4 ;  /* 0x000000040f047836 */ /* 0x040fe20000000000 */
[C---:B------:R-:W-:Y:S01]  /*0950*/  LOP3.LUT R16, R15.reuse, 0xffc, RZ, 0xc0, !PT ;  /* 0x00000ffc0f107812 */ /* 0x040fe200078ec0ff */
[----:B------:R-:W-:Y:S02]  /*0960*/  IMAD.SHL.U32 R6, R6, 0x4, RZ ;  /* 0x0000000406067824 */ /* 0x000fe400078e00ff */
[----:B------:R-:W-:Y:S01]  /*0970*/  VIADD R15, R15, 0x57c ;  /* 0x0000057c0f0f7836 */ /* 0x000fe20000000000 */
[----:B------:R-:W-:Y:S02]  /*0980*/  LOP3.LUT R17, R4, 0xffc, RZ, 0xc0, !PT ;  /* 0x00000ffc04117812 */ /* 0x000fe400078ec0ff */
[----:B------:R-:W-:Y:S01]  /*0990*/  LOP3.LUT R18, R6, 0xffc, RZ, 0xc0, !PT ;  /* 0x00000ffc06127812 */ /* 0x000fe200078ec0ff */
[----:B------:R-:W-:Y:S04]  /*09a0*/  LDS R16, [R16+UR5] ;  /* 0x0000000510107984 */ /* 0x000fe80008000800 */
[----:B------:R-:W0:Y:S04]  /*09b0*/  LDS R17, [R17+UR5] ;  /* 0x0000000511117984 */ /* 0x000e280008000800 */
[----:B------:R-:W1:Y:S04]  /*09c0*/  LDS.64 R4, [UR5+0x1010] ;  /* 0x00101005ff047984 */ /* 0x000e680008000a00 */
[----:B------:R-:W2:Y:S01]  /*09d0*/  LDS R18, [R18+UR5] ;  /* 0x0000000512127984 */ /* 0x000ea20008000800 */
[----:B0-----:R-:W-:-:S04]  /*09e0*/  LOP3.LUT R7, R17, R7, R16, 0x78, !PT ;  /* 0x0000000711077212 */ /* 0x001fc800078e7810 */
[----:B-1----:R-:W-:Y:S02]  /*09f0*/  SHF.L.U32 R4, R7, R4, RZ ;  /* 0x0000000407047219 */ /* 0x002fe400000006ff */
[----:B--2---:R-:W-:-:S04]  /*0a00*/  SHF.R.U32.HI R5, RZ, R5, R18 ;  /* 0x00000005ff057219 */ /* 0x004fc80000011612 */
[----:B------:R-:W-:Y:S01]  /*0a10*/  LOP3.LUT R4, R7, R5, R4, 0x96, !PT ;  /* 0x0000000507047212 */ /* 0x000fe200078e9604 */
[----:B------:R-:W-:Y:S01]  /*0a20*/  VIADD R7, R6, 0xfffffffc ;  /* 0xfffffffc06077836 */ /* 0x000fe20000000000 */
[----:B------:R-:W-:-:S03]  /*0a30*/  LOP3.LUT R6, R15, 0xffc, RZ, 0xc0, !PT ;  /* 0x00000ffc0f067812 */ /* 0x000fc600078ec0ff */
[----:B------:R-:W-:Y:S01]  /*0a40*/  IMAD.SHL.U32 R5, R4, 0x4, RZ ;  /* 0x0000000404057824 */ /* 0x000fe200078e00ff */
[----:B------:R-:W-:-:S04]  /*0a50*/  LOP3.LUT R7, R7, 0xffc, RZ, 0xc0, !PT ;  /* 0x00000ffc07077812 */ /* 0x000fc800078ec0ff */
[----:B------:R-:W-:-:S06]  /*0a60*/  LOP3.LUT R5, R5, 0x3c, RZ, 0xc0, !PT ;  /* 0x0000003c05057812 */ /* 0x000fcc00078ec0ff */
[----:B------:R-:W0:Y:S02]  /*0a70*/  LDS R5, [R5+UR5+0x1018] ;  /* 0x0010180505057984 */ /* 0x000e240008000800 */
[----:B0-----:R-:W-:-:S05]  /*0a80*/  LOP3.LUT R15, R4, R5, RZ, 0x3c, !PT ;  /* 0x00000005040f7212 */ /* 0x001fca00078e3cff */
[----:B------:R-:W-:Y:S04]  /*0a90*/  STS [R6+UR5], R15 ;  /* 0x0000000f06007988 */ /* 0x000fe80008000805 */
[----:B------:R-:W0:Y:S02]  /*0aa0*/  LDS R7, [R7+UR5] ;  /* 0x0000000507077984 */ /* 0x000e240008000800 */
[----:B0-----:R-:W-:-:S04]  /*0ab0*/  SHF.R.U32.HI R4, RZ, 0x10, R7 ;  /* 0x00000010ff047819 */ /* 0x001fc80000011607 */
[----:B------:R-:W-:-:S04]  /*0ac0*/  LOP3.LUT R4, R4, R7, RZ, 0x3c, !PT ;  /* 0x0000000704047212 */ /* 0x000fc800078e3cff */
[----:B------:R-:W-:-:S04]  /*0ad0*/  SHF.R.U32.HI R17, RZ, 0x8, R4 ;  /* 0x00000008ff117819 */ /* 0x000fc80000011604 */
[----:B------:R-:W-:-:S05]  /*0ae0*/  LOP3.LUT R17, R17, R4, RZ, 0x3c, !PT ;  /* 0x0000000411117212 */ /* 0x000fca00078e3cff */
[----:B------:R-:W-:-:S05]  /*0af0*/  IMAD.SHL.U32 R17, R17, 0x4, RZ ;  /* 0x0000000411117824 */ /* 0x000fca00078e00ff */
[----:B------:R-:W-:-:S06]  /*0b00*/  LOP3.LUT R16, R17, 0x3c, RZ, 0xc0, !PT ;  /* 0x0000003c11107812 */ /* 0x000fcc00078ec0ff */
[----:B------:R-:W0:Y:S01]  /*0b10*/  LDS R16, [R16+UR5+0x1058] ;  /* 0x0010580510107984 */ /* 0x000e220008000800 */
[----:B------:R-:W-:Y:S01]  /*0b20*/  UMOV UR5, UR7 ;  /* 0x0000000700057c82 */ /* 0x000fe20008000000 */
[----:B------:R-:W-:Y:S06]  /*0b30*/  BAR.SYNC.DEFER_BLOCKING 0x0 ;  /* 0x0000000000007b1d */ /* 0x000fec0000010000 */
[----:B------:R-:W1:Y:S01]  /*0b40*/  @!P0 LDS R5, [UR7+0x1000] ;  /* 0x00100007ff058984 */ /* 0x000e620008000800 */
[----:B0-----:R-:W-:Y:S01]  /*0b50*/  LOP3.LUT R15, R16, R15, RZ, 0x3c, !PT ;  /* 0x0000000f100f7212 */ /* 0x001fe200078e3cff */
[----:B-1----:R-:W-:-:S05]  /*0b60*/  @!P0 IMAD.IADD R5, R12, 0x1, R5 ;  /* 0x000000010c058824 */ /* 0x002fca00078e0205 */
[----:B------:R-:W-:-:S05]  /*0b70*/  @!P0 LOP3.LUT R18, R5, 0x3ff, RZ, 0xc0, !PT ;  /* 0x000003ff05128812 */ /* 0x000fca00078ec0ff */
[----:B------:R-:W-:Y:S01]  /*0b80*/  @!P0 STS [UR7+0x1000], R18 ;  /* 0x00100012ff008988 */ /* 0x000fe20008000807 */
[----:B------:R-:W-:Y:S01]  /*0b90*/  BAR.SYNC.DEFER_BLOCKING 0x0 ;  /* 0x0000000000007b1d */ /* 0x000fe20000010000 */
[----:B------:R-:W-:-:S05]  /*0ba0*/  PLOP3.LUT P0, PT, P1, PT, PT, 0x80, 0x8 ;  /* 0x000000000008781c */ /* 0x000fca0000f0f070 */
[----:B------:R-:W0:Y:S02]  /*0bb0*/  LDS.128 R4, [UR5+0x1000] ;  /* 0x00100005ff047984 */ /* 0x000e240008000c00 */
[----:B0-----:R-:W-:-:S04]  /*0bc0*/  IMAD.IADD R5, R13, 0x1, R4 ;  /* 0x000000010d057824 */ /* 0x001fc800078e0204 */
[C---:B------:R-:W-:Y:S01]  /*0bd0*/  IMAD.IADD R6, R5.reuse, 0x1, R6 ;  /* 0x0000000105067824 */ /* 0x040fe200078e0206 */
[----:B------:R-:W-:-:S03]  /*0be0*/  SHF.L.U32 R17, R5, 0x2, RZ ;  /* 0x0000000205117819 */ /* 0x000fc600000006ff */
[----:B------:R-:W-:Y:S01]  /*0bf0*/  IMAD.SHL.U32 R6, R6, 0x4, RZ ;  /* 0x0000000406067824 */ /* 0x000fe200078e00ff */
[C---:B------:R-:W-:Y:S01]  /*0c00*/  LOP3.LUT R19, R17.reuse, 0xffc, RZ, 0xc0, !PT ;  /* 0x00000ffc11137812 */ /* 0x040fe200078ec0ff */
[C---:B------:R-:W-:Y:S02]  /*0c10*/  VIADD R4, R17.reuse, 0x4 ;  /* 0x0000000411047836 */ /* 0x040fe40000000000 */
[----:B------:R-:W-:Y:S01]  /*0c20*/  VIADD R17, R17, 0x57c ;  /* 0x0000057c11117836 */ /* 0x000fe20000000000 */
[----:B------:R-:W-:Y:S01]  /*0c30*/  LOP3.LUT R21, R6, 0xffc, RZ, 0xc0, !PT ;  /* 0x00000ffc06157812 */ /* 0x000fe200078ec0ff */
[----:B------:R-:W-:Y:S01]  /*0c40*/  LDS R18, [R19+UR5] ;  /* 0x0000000513127984 */ /* 0x000fe20008000800 */
[----:B------:R-:W-:Y:S01]  /*0c50*/  LOP3.LUT R20, R4, 0xffc, RZ, 0xc0, !PT ;  /* 0x00000ffc04147812 */ /* 0x000fe200078ec0ff */
[----:B------:R-:W-:Y:S01]  /*0c60*/  VIADD R6, R6, 0xfffffffc ;  /* 0xfffffffc06067836 */ /* 0x000fe20000000000 */
[----:B------:R-:W-:Y:S01]  /*0c70*/  LOP3.LUT R17, R17, 0xffc, RZ, 0xc0, !PT ;  /* 0x00000ffc11117812 */ /* 0x000fe200078ec0ff */
[----:B------:R-:W-:Y:S03]  /*0c80*/  LDS.64 R4, [UR5+0x1010] ;  /* 0x00101005ff047984 */ /* 0x000fe60008000a00 */
[----:B------:R-:W-:Y:S01]  /*0c90*/  LOP3.LUT R6, R6, 0xffc, RZ, 0xc0, !PT ;  /* 0x00000ffc06067812 */ /* 0x000fe200078ec0ff */
[----:B------:R-:W0:Y:S04]  /*0ca0*/  LDS R20, [R20+UR5] ;  /* 0x0000000514147984 */ /* 0x000e280008000800 */
[----:B------:R-:W1:Y:S01]  /*0cb0*/  LDS R22, [R21+UR5] ;  /* 0x0000000515167984 */ /* 0x000e620008000800 */
[----:B0-----:R-:W-:-:S02]  /*0cc0*/  LOP3.LUT R7, R20, R7, R18, 0x78, !PT ;  /* 0x0000000714077212 */ /* 0x001fc400078e7812 */
[----:B-1----:R-:W-:Y:S02]  /*0cd0*/  SHF.R.U32.HI R5, RZ, R5, R22 ;  /* 0x00000005ff057219 */ /* 0x002fe40000011616 */
[----:B------:R-:W-:-:S04]  /*0ce0*/  SHF.L.U32 R4, R7, R4, RZ ;  /* 0x0000000407047219 */ /* 0x000fc800000006ff */
[----:B------:R-:W-:-:S05]  /*0cf0*/  LOP3.LUT R4, R7, R5, R4, 0x96, !PT ;  /* 0x0000000507047212 */ /* 0x000fca00078e9604 */
[----:B------:R-:W-:-:S05]  /*0d00*/  IMAD.SHL.U32 R5, R4, 0x4, RZ ;  /* 0x0000000404057824 */ /* 0x000fca00078e00ff */
        /* <DEDUP_REMOVED lines=10> */
[----:B------:R-:W-:-:S05]  /*0db0*/  LOP3.LUT R18, R18, 0x3c, RZ, 0xc0, !PT ;  /* 0x0000003c12127812 */ /* 0x000fca00078ec0ff */
[----:B------:R-:W0:Y:S01]  /*0dc0*/  LDS R5, [R18+UR5+0x1058] ;  /* 0x0010580512057984 */ /* 0x000e220008000800 */
[----:B------:R-:W-:Y:S06]  /*0dd0*/  BAR.SYNC.DEFER_BLOCKING 0x0 ;  /* 0x0000000000007b1d */ /* 0x000fec0000010000 */
[----:B------:R-:W1:Y:S01]  /*0de0*/  @!P0 LDS R7, [UR5+0x1000] ;  /* 0x00100005ff078984 */ /* 0x000e620008000800 */
[----:B0-----:R-:W-:-:S04]  /*0df0*/  LOP3.LUT R5, R5, R4, RZ, 0x3c, !PT ;  /* 0x0000000405057212 */ /* 0x001fc800078e3cff */
[----:B------:R-:W-:Y:S01]  /*0e00*/  IADD3 R14, PT, PT, R5, R15, R14 ;  /* 0x0000000f050e7210 */ /* 0x000fe20007ffe00e */
[----:B-1----:R-:W-:-:S05]  /*0e10*/  @!P0 IMAD.IADD R7, R12, 0x1, R7 ;  /* 0x000000010c078824 */ /* 0x002fca00078e0207 */
[----:B------:R-:W-:-:S05]  /*0e20*/  @!P0 LOP3.LUT R7, R7, 0x3ff, RZ, 0xc0, !PT ;  /* 0x000003ff07078812 */ /* 0x000fca00078ec0ff */
[----:B------:R0:W-:Y:S01]  /*0e30*/  @!P0 STS [UR5+0x1000], R7 ;  /* 0x00100007ff008988 */ /* 0x0001e20008000805 */
[----:B------:R-:W-:Y:S06]  /*0e40*/  BAR.SYNC.DEFER_BLOCKING 0x0 ;  /* 0x0000000000007b1d */ /* 0x000fec0000010000 */
[----:B------:R-:W-:Y:S05]  /*0e50*/  BRA.U UP1, `(.L_x_11) ;  /* 0xfffffff901a07547 */ /* 0x000fea000b83ffff */
.L_x_10:
[----:B------:R-:W-:Y:S05]  /*0e60*/  BRA.U UP0, `(.L_x_9) ;  /* 0x0000000100b87547 */ /* 0x000fea000b800000 */
[----:B------:R-:W1:Y:S01]  /*0e70*/  S2UR UR5, SR_CgaCtaId ;  /* 0x00000000000579c3 */ /* 0x000e620000008800 */
[----:B------:R-:W-:Y:S01]  /*0e80*/  UMOV UR4, 0x400 ;  /* 0x0000040000047882 */ /* 0x000fe20000000000 */
[----:B------:R-:W-:Y:S01]  /*0e90*/  ISETP.NE.AND P0, PT, R13, RZ, PT ;  /* 0x000000ff0d00720c */ /* 0x000fe20003f05270 */
[----:B-1----:R-:W-:-:S09]  /*0ea0*/  ULEA UR4, UR5, UR4, 0x18 ;  /* 0x0000000405047291 */ /* 0x002fd2000f8ec0ff */
[----:B0-----:R-:W0:Y:S02]  /*0eb0*/  LDS.128 R4, [UR4+0x1000] ;  /* 0x00100004ff047984 */ /* 0x001e240008000c00 */
[----:B0-----:R-:W-:-:S04]  /*0ec0*/  IMAD.IADD R5, R13, 0x1, R4 ;  /* 0x000000010d057824 */ /* 0x001fc800078e0204 */
[C---:B------:R-:W-:Y:S01]  /*0ed0*/  IMAD.SHL.U32 R15, R5.reuse, 0x4, RZ ;  /* 0x00000004050f7824 */ /* 0x040fe200078e00ff */
[----:B------:R-:W-:-:S03]  /*0ee0*/  IADD3 R6, PT, PT, R5, R6, RZ ;  /* 0x0000000605067210 */ /* 0x000fc60007ffe0ff */
[C---:B------:R-:W-:Y:S01]  /*0ef0*/  VIADD R4, R15.reuse, 0x4 ;  /* 0x000000040f047836 */ /* 0x040fe20000000000 */
[C---:B------:R-:W-:Y:S01]  /*0f00*/  LOP3.LUT R16, R15.reuse, 0xffc, RZ, 0xc0, !PT ;  /* 0x00000ffc0f107812 */ /* 0x040fe200078ec0ff */
[----:B------:R-:W-:Y:S02]  /*0f10*/  IMAD.SHL.U32 R6, R6, 0x4, RZ ;  /* 0x0000000406067824 */ /* 0x000fe400078e00ff */
[----:B------:R-:W-:Y:S01]  /*0f20*/  VIADD R15, R15, 0x57c ;  /* 0x0000057c0f0f7836 */ /* 0x000fe20000000000 */
[----:B------:R-:W-:Y:S02]  /*0f30*/  LOP3.LUT R17, R4, 0xffc, RZ, 0xc0, !PT ;  /* 0x00000ffc04117812 */ /* 0x000fe400078ec0ff */
[C---:B------:R-:W-:Y:S01]  /*0f40*/  LOP3.LUT R18, R6.reuse, 0xffc, RZ, 0xc0, !PT ;  /* 0x00000ffc06127812 */ /* 0x040fe200078ec0ff */
[----:B------:R-:W-:Y:S01]  /*0f50*/  LDS R16, [R16+UR4] ;  /* 0x0000000410107984 */ /* 0x000fe20008000800 */
[----:B------:R-:W-:Y:S01]  /*0f60*/  VIADD R6, R6, 0xfffffffc ;  /* 0xfffffffc06067836 */ /* 0x000fe20000000000 */
[----:B------:R-:W-:-:S02]  /*0f70*/  LOP3.LUT R15, R15, 0xffc, RZ, 0xc0, !PT ;  /* 0x00000ffc0f0f7812 */ /* 0x000fc400078ec0ff */
[----:B------:R-:W0:Y:S02]  /*0f80*/  LDS R17, [R17+UR4] ;  /* 0x0000000411117984 */ /* 0x000e240008000800 */
[----:B------:R-:W-:Y:S02]  /*0f90*/  LOP3.LUT R6, R6, 0xffc, RZ, 0xc0, !PT ;  /* 0x00000ffc06067812 */ /* 0x000fe400078ec0ff */
[----:B------:R-:W1:Y:S04]  /*0fa0*/  LDS.64 R4, [UR4+0x1010] ;  /* 0x00101004ff047984 */ /* 0x000e680008000a00 */
[----:B------:R-:W2:Y:S01]  /*0fb0*/  LDS R18, [R18+UR4] ;  /* 0x0000000412127984 */ /* 0x000ea20008000800 */
[----:B0-----:R-:W-:-:S04]  /*0fc0*/  LOP3.LUT R7, R17, R7, R16, 0x78, !PT ;  /* 0x0000000711077212 */ /* 0x001fc800078e7810 */
[----:B-1----:R-:W-:Y:S02]  /*0fd0*/  SHF.L.U32 R4, R7, R4, RZ ;  /* 0x0000000407047219 */ /* 0x002fe400000006ff */
[----:B--2---:R-:W-:-:S04]  /*0fe0*/  SHF.R.U32.HI R5, RZ, R5, R18 ;  /* 0x00000005ff057219 */ /* 0x004fc80000011612 */
        /* <DEDUP_REMOVED lines=16> */
[----:B0-----:R-:W-:-:S05]  /*10f0*/  LOP3.LUT R5, R5, R4, RZ, 0x3c, !PT ;  /* 0x0000000405057212 */ /* 0x001fca00078e3cff */
[----:B------:R-:W-:Y:S02]  /*1100*/  IMAD.IADD R14, R14, 0x1, R5 ;  /* 0x000000010e0e7824 */ /* 0x000fe400078e0205 */
[----:B-1----:R-:W-:-:S05]  /*1110*/  @!P0 IMAD.IADD R7, R12, 0x1, R7 ;  /* 0x000000010c078824 */ /* 0x002fca00078e0207 */
[----:B------:R-:W-:-:S05]  /*1120*/  @!P0 LOP3.LUT R7, R7, 0x3ff, RZ, 0xc0, !PT ;  /* 0x000003ff07078812 */ /* 0x000fca00078ec0ff */
[----:B------:R1:W-:Y:S01]  /*1130*/  @!P0 STS [UR4+0x1000], R7 ;  /* 0x00100007ff008988 */ /* 0x0003e20008000804 */
[----:B------:R-:W-:Y:S06]  /*1140*/  BAR.SYNC.DEFER_BLOCKING 0x0 ;  /* 0x0000000000007b1d */ /* 0x000fec0000010000 */
.L_x_9:
[----:B0-----:R-:W0:Y:S01]  /*1150*/  LDC.64 R4, c[0x0][0x388] ;  /* 0x0000e200ff047b82 */ /* 0x001e220000000a00 */
[----:B-1----:R-:W-:-:S04]  /*1160*/  IMAD R7, R11, R10, R9 ;  /* 0x0000000a0b077224 */ /* 0x002fc800078e0209 */
[----:B0-----:R-:W-:-:S05]  /*1170*/  IMAD.WIDE.U32 R4, R7, 0x4, R4 ;  /* 0x0000000407047825 */ /* 0x001fca00078e0004 */
[----:B------:R-:W2:Y:S01]  /*1180*/  LDG.E R7, desc[UR10][R4.64] ;  /* 0x0000000a04077981 */ /* 0x000ea2000c1e1900 */
[----:B------:R-:W-:Y:S01]  /*1190*/  ISETP.GT.U32.AND P2, PT, R10, 0x155, PT ;  /* 0x000001550a00780c */ /* 0x000fe20003f44070 */
[----:B------:R-:W-:Y:S01]  /*11a0*/  IMAD.MOV.U32 R18, RZ, RZ, RZ ;  /* 0x000000ffff127224 */ /* 0x000fe200078e00ff */
[----:B------:R-:W-:Y:S02]  /*11b0*/  PRMT R6, R0, 0x9910, RZ ;  /* 0x0000991000067816 */ /* 0x000fe400000000ff */
[----:B------:R-:W-:Y:S02]  /*11c0*/  ISETP.NE.AND P0, PT, R9, RZ, PT ;  /* 0x000000ff0900720c */ /* 0x000fe40003f05270 */
[----:B------:R-:W-:Y:S01]  /*11d0*/  ISETP.NE.AND P1, PT, R6, RZ, PT ;  /* 0x000000ff0600720c */ /* 0x000fe20003f25270 */
[----:B--2---:R-:W-:-:S05]  /*11e0*/  IMAD.IADD R7, R7, 0x1, R14 ;  /* 0x0000000107077824 */ /* 0x004fca00078e020e */
[----:B------:R0:W-:Y:S01]  /*11f0*/  STG.E desc[UR10][R4.64], R7 ;  /* 0x0000000704007986 */ /* 0x0001e2000c10190a */
[----:B------:R-:W-:Y:S06]  /*1200*/  @P2 BRA `(.L_x_12) ;  /* 0x0000000000842947 */ /* 0x000fec0003800000 */
[----:B------:R-:W1:Y:S01]  /*1210*/  S2UR UR5, SR_CgaCtaId ;  /* 0x00000000000579c3 */ /* 0x000e620000008800 */
[----:B------:R-:W-:Y:S01]  /*1220*/  UMOV UR4, 0x400 ;  /* 0x0000040000047882 */ /* 0x000fe20000000000 */
[----:B------:R-:W-:Y:S01]  /*1230*/  LOP3.LUT R8, R8, 0x7fc, RZ, 0xc0, !PT ;  /* 0x000007fc08087812 */ /* 0x000fe200078ec0ff */
[C-C-:B------:R-:W-:Y:S01]  /*1240*/  IMAD R21, R10.reuse, 0x2, R9.reuse ;  /* 0x000000020a157824 */ /* 0x140fe200078e0209 */
[C---:B------:R-:W-:Y:S01]  /*1250*/  IADD3 R19, PT, PT, R10.reuse, R9, RZ ;  /* 0x000000090a137210 */ /* 0x040fe20007ffe0ff */
[----:B------:R-:W-:Y:S02]  /*1260*/  IMAD R23, R10, 0x3, R9 ;  /* 0x000000030a177824 */ /* 0x000fe400078e0209 */
[----:B------:R-:W-:Y:S02]  /*1270*/  IMAD.MOV.U32 R18, RZ, RZ, RZ ;  /* 0x000000ffff127224 */ /* 0x000fe400078e00ff */
[----:B0-----:R-:W-:Y:S02]  /*1280*/  IMAD.MOV.U32 R4, RZ, RZ, R2 ;  /* 0x000000ffff047224 */ /* 0x001fe400078e0002 */
[----:B------:R-:W-:Y:S01]  /*1290*/  IMAD.MOV.U32 R5, RZ, RZ, R3 ;  /* 0x000000ffff057224 */ /* 0x000fe200078e0003 */
[----:B-1----:R-:W-:-:S06]  /*12a0*/  ULEA UR4, UR5, UR4, 0x18 ;  /* 0x0000000405047291 */ /* 0x002fcc000f8ec0ff */
[----:B------:R-:W-:-:S07]  /*12b0*/  LEA R25, R9, UR4, 0x2 ;  /* 0x0000000409197c11 */ /* 0x000fce000f8e10ff */
.L_x_13:
[C-C-:B------:R-:W-:Y:S01]  /*12c0*/  IMAD R20, R10.reuse, 0x4, R25.reuse ;  /* 0x000000040a147824 */ /* 0x140fe200078e0219 */
[----:B-1----:R-:W0:Y:S01]  /*12d0*/  LDS R27, [R25] ;  /* 0x00000000191b7984 */ /* 0x002e220000000800 */
[C-C-:B------:R-:W-:Y:S02]  /*12e0*/  IMAD R22, R10.reuse, 0x8, R25.reuse ;  /* 0x000000080a167824 */ /* 0x140fe400078e0219 */
[----:B------:R-:W-:Y:S01]  /*12f0*/  IMAD R24, R10, 0xc, R25 ;  /* 0x0000000c0a187824 */ /* 0x000fe200078e0219 */
[----:B------:R1:W2:Y:S01]  /*1300*/  LDS R29, [R20] ;  /* 0x00000000141d7984 */ /* 0x0002a20000000800 */
[----:B------:R-:W-:-:S03]  /*1310*/  IMAD.WIDE.U32 R14, R9, 0x4, R4 ;  /* 0x00000004090e7825 */ /* 0x000fc600078e0004 */
[----:B------:R-:W3:Y:S01]  /*1320*/  LDS R22, [R22] ;  /* 0x0000000016167984 */ /* 0x000ee20000000800 */
[----:B------:R-:W-:-:S03]  /*1330*/  IMAD.WIDE.U32 R6, R19, 0x4, R4 ;  /* 0x0000000413067825 */ /* 0x000fc600078e0004 */
[----:B------:R-:W4:Y:S01]  /*1340*/  LDS R24, [R24] ;  /* 0x0000000018187984 */ /* 0x000f220000000800 */
[----:B------:R-:W-:-:S04]  /*1350*/  IMAD.WIDE.U32 R12, R21, 0x4, R4 ;  /* 0x00000004150c7825 */ /* 0x000fc800078e0004 */
[----:B------:R-:W-:-:S04]  /*1360*/  IMAD.WIDE.U32 R16, R23, 0x4, R4 ;  /* 0x0000000417107825 */ /* 0x000fc800078e0004 */
[----:B------:R-:W-:Y:S02]  /*1370*/  VIADD R8, R8, 0xfffffffc ;  /* 0xfffffffc08087836 */ /* 0x000fe40000000000 */
[C---:B------:R-:W-:Y:S02]  /*1380*/  IMAD R18, R10.reuse, 0x4, R18 ;  /* 0x000000040a127824 */ /* 0x040fe400078e0212 */
[----:B------:R-:W-:Y:S01]  /*1390*/  IMAD.WIDE.U32 R4, R10, 0x10, R4 ;  /* 0x000000100a047825 */ /* 0x000fe200078e0004 */
[----:B-1----:R-:W-:-:S03]  /*13a0*/  PRMT R20, R8, 0x9910, RZ ;  /* 0x0000991008147816 */ /* 0x002fc600000000ff */
[----:B------:R-:W-:Y:S01]  /*13b0*/  IMAD R25, R10, 0x10, R25 ;  /* 0x000000100a197824 */ /* 0x000fe200078e0219 */
[----:B------:R-:W-:Y:S01]  /*13c0*/  ISETP.NE.AND P2, PT, R20, RZ, PT ;  /* 0x000000ff1400720c */ /* 0x000fe20003f45270 */
[----:B0-----:R1:W-:Y:S04]  /*13d0*/  STG.E desc[UR10][R14.64], R27 ;  /* 0x0000001b0e007986 */ /* 0x0013e8000c10190a */
[----:B--2---:R1:W-:Y:S04]  /*13e0*/  STG.E desc[UR10][R6.64], R29 ;  /* 0x0000001d06007986 */ /* 0x0043e8000c10190a */
[----:B---3--:R1:W-:Y:S04]  /*13f0*/  STG.E desc[UR10][R12.64], R22 ;  /* 0x000000160c007986 */ /* 0x0083e8000c10190a */
[----:B----4-:R1:W-:Y:S01]  /*1400*/  STG.E desc[UR10][R16.64], R24 ;  /* 0x0000001810007986 */ /* 0x0103e2000c10190a */
[----:B------:R-:W-:Y:S05]  /*1410*/  @P2 BRA `(.L_x_13) ;  /* 0xfffffffc00a82947 */ /* 0x000fea000383ffff */
.L_x_12:
[----:B------:R-:W-:Y:S05]  /*1420*/  @!P1 BRA `(.L_x_14) ;  /* 0x0000000000509947 */ /* 0x000fea0003800000 */
[----:B------:R-:W2:Y:S01]  /*1430*/  S2UR UR5, SR_CgaCtaId ;  /* 0x00000000000579c3 */ /* 0x000ea20000008800 */
[----:B------:R-:W3:Y:S01]  /*1440*/  LDCU.64 UR6, c[0x0][0x380] ;  /* 0x00007000ff0677ac */ /* 0x000ee20008000a00 */
[----:B------:R-:W-:Y:S01]  /*1450*/  IMAD.IADD R9, R18, 0x1, R9 ;  /* 0x0000000112097824 */ /* 0x000fe200078e0209 */
[----:B------:R-:W-:-:S03]  /*1460*/  UMOV UR4, 0x400 ;  /* 0x0000040000047882 */ /* 0x000fc60000000000 */
[----:B0-----:R-:W-:-:S04]  /*1470*/  IMAD.WIDE.U32 R4, R9, 0x4, RZ ;  /* 0x0000000409047825 */ /* 0x001fc800078e00ff */
[----:B------:R-:W-:-:S03]  /*1480*/  IMAD.WIDE.U32 R4, R11, 0x1010, R4 ;  /* 0x000010100b047825 */ /* 0x000fc600078e0004 */
[----:B---3--:R-:W-:-:S04]  /*1490*/  IADD3 R4, P1, PT, R4, UR6, RZ ;  /* 0x0000000604047c10 */ /* 0x008fc8000ff3e0ff */
[----:B------:R-:W-:Y:S01]  /*14a0*/  IADD3.X R5, PT, PT, R5, UR7, RZ, P1, !PT ;  /* 0x0000000705057c10 */ /* 0x000fe20008ffe4ff */
[----:B--2---:R-:W-:-:S06]  /*14b0*/  ULEA UR4, UR5, UR4, 0x18 ;  /* 0x0000000405047291 */ /* 0x004fcc000f8ec0ff */
[----:B------:R-:W-:-:S07]  /*14c0*/  LEA R9, R9, UR4, 0x2 ;  /* 0x0000000409097c11 */ /* 0x000fce000f8e10ff */
.L_x_15:
[----:B--2---:R0:W2:Y:S01]  /*14d0*/  LDS R11, [R9] ;  /* 0x00000000090b7984 */ /* 0x0040a20000000800 */
[----:B-1----:R-:W-:Y:S01]  /*14e0*/  MOV R6, R4 ;  /* 0x0000000400067202 */ /* 0x002fe20000000f00 */
[----:B------:R-:W-:Y:S02]  /*14f0*/  IMAD.MOV.U32 R7, RZ, RZ, R5 ;  /* 0x000000ffff077224 */ /* 0x000fe400078e0005 */
[----:B------:R-:W-:Y:S02]  /*1500*/  VIADD R0, R0, 0xffffffff ;  /* 0xffffffff00007836 */ /* 0x000fe40000000000 */
[----:B------:R-:W-:-:S03]  /*1510*/  IMAD.WIDE.U32 R4, R10, 0x4, R6 ;  /* 0x000000040a047825 */ /* 0x000fc600078e0006 */
[----:B------:R-:W-:Y:S01]  /*1520*/  PRMT R8, R0, 0x9910, RZ ;  /* 0x0000991000087816 */ /* 0x000fe200000000ff */
[----:B0-----:R-:W-:-:S03]  /*1530*/  IMAD R9, R10, 0x4, R9 ;  /* 0x000000040a097824 */ /* 0x001fc600078e0209 */
[----:B------:R-:W-:Y:S01]  /*1540*/  ISETP.NE.AND P1, PT, R8, RZ, PT ;  /* 0x000000ff0800720c */ /* 0x000fe20003f25270 */
[----:B--2---:R2:W-:-:S12]  /*1550*/  STG.E desc[UR10][R6.64], R11 ;  /* 0x0000000b06007986 */ /* 0x0045d8000c10190a */
[----:B------:R-:W-:Y:S05]  /*1560*/  @P1 BRA `(.L_x_15) ;  /* 0xfffffffc00d81947 */ /* 0x000fea000383ffff */
.L_x_14:
[----:B------:R-:W-:Y:S05]  /*1570*/  @P0 EXIT ;  /* 0x000000000000094d */ /* 0x000fea0003800000 */
[----:B------:R-:W3:Y:S01]  /*1580*/  S2UR UR5, SR_CgaCtaId ;  /* 0x00000000000579c3 */ /* 0x000ee20000008800 */
[----:B------:R-:W-:Y:S02]  /*1590*/  UMOV UR4, 0x400 ;  /* 0x0000040000047882 */ /* 0x000fe40000000000 */
[----:B---3--:R-:W-:-:S09]  /*15a0*/  ULEA UR4, UR5, UR4, 0x18 ;  /* 0x0000000405047291 */ /* 0x008fd2000f8ec0ff */
[----:B0-----:R-:W0:Y:S04]  /*15b0*/  LDS R5, [UR4+0x1000] ;  /* 0x00100004ff057984 */ /* 0x001e280008000800 */
[----:B0-----:R-:W-:Y:S01]  /*15c0*/  STG.E desc[UR10][R2.64+0x1000], R5 ;  /* 0x0010000502007986 */ /* 0x001fe2000c10190a */
[----:B------:R-:W-:Y:S05]  /*15d0*/  EXIT ;  /* 0x000000000000794d */ /* 0x000fea0003800000 */
        .weak           $__internal_0_$__cuda_sm20_div_u16
        .type           $__internal_0_$__cuda_sm20_div_u16,@function
        .size           $__internal_0_$__cuda_sm20_div_u16,(.L_x_23 - $__internal_0_$__cuda_sm20_div_u16)
$__internal_0_$__cuda_sm20_div_u16:
[----:B------:R-:W0:Y:S01]  /*15e0*/  I2F.U16 R4, R0 ;  /* 0x0000000000047306 */ /* 0x000e220000101000 */
[----:B------:R-:W-:Y:S01]  /*15f0*/  IMAD.MOV.U32 R5, RZ, RZ, 0x4b800000 ;  /* 0x4b800000ff057424 */ /* 0x000fe200078e00ff */
[C---:B0-----:R-:W-:Y:S02]  /*1600*/  FSETP.GEU.AND P1, PT, |R4|.reuse, 1.175494350822287508e-38, PT ;  /* 0x008000000400780b */ /* 0x041fe40003f2e200 */
[----:B------:R-:W-:Y:S02]  /*1610*/  FSETP.GT.AND P0, PT, |R4|, 8.50705917302346158658e+37, PT ;  /* 0x7e8000000400780b */ /* 0x000fe40003f04200 */
[----:B------:R-:W-:-:S04]  /*1620*/  FSEL R5, R5, 1, !P1 ;  /* 0x3f80000005057808 */ /* 0x000fc80004800000 */
[----:B------:R-:W-:Y:S02]  /*1630*/  FSEL R5, R5, 0.25, !P0 ;  /* 0x3e80000005057808 */ /* 0x000fe40004000000 */
[----:B------:R-:W-:-:S03]  /*1640*/  ISETP.NE.U32.AND P0, PT, R0, RZ, PT ;  /* 0x000000ff0000720c */ /* 0x000fc60003f05070 */
[----:B------:R-:W-:Y:S01]  /*1650*/  FMUL R6, R4, R5 ;  /* 0x0000000504067220 */ /* 0x000fe20000400000 */
[----:B------:R-:W-:-:S05]  /*1660*/  I2FP.F32.U32.RZ R4, 0x3ff ;  /* 0x000003ff00047845 */ /* 0x000fca000020d000 */
[----:B------:R-:W0:Y:S02]  /*1670*/  MUFU.RCP R6, R6 ;  /* 0x0000000600067308 */ /* 0x000e240000001000 */
[----:B0-----:R-:W-:-:S04]  /*1680*/  FMUL R5, R5, R6 ;  /* 0x0000000605057220 */ /* 0x001fc80000400000 */
[----:B------:R-:W-:-:S04]  /*1690*/  VIADD R5, R5, 0x2 ;  /* 0x0000000205057836 */ /* 0x000fc80000000000 */
[----:B------:R-:W-:Y:S01]  /*16a0*/  FMUL.RZ R7, R4, R5 ;  /* 0x0000000504077220 */ /* 0x000fe2000040c000 */
[----:B------:R-:W-:Y:S02]  /*16b0*/  IMAD.MOV.U32 R4, RZ, RZ, R9 ;  /* 0x000000ffff047224 */ /* 0x000fe400078e0009 */
[----:B------:R-:W-:-:S03]  /*16c0*/  IMAD.MOV.U32 R5, RZ, RZ, 0x0 ;  /* 0x00000000ff057424 */ /* 0x000fc600078e00ff */
[----:B------:R-:W0:Y:S02]  /*16d0*/  F2I.U32.TRUNC.NTZ R7, R7 ;  /* 0x0000000700077305 */ /* 0x000e24000020f000 */
[----:B0-----:R-:W-:Y:S01]  /*16e0*/  LOP3.LUT R8, R7, 0xffff, RZ, 0xc0, !PT ;  /* 0x0000ffff07087812 */ /* 0x001fe200078ec0ff */
[----:B------:R-:W-:Y:S01]  /*16f0*/  @!P0 IMAD.MOV.U32 R8, RZ, RZ, -0x1 ;  /* 0xffffffffff088424 */ /* 0x000fe200078e00ff */
[----:B------:R-:W-:Y:S06]  /*1700*/  RET.REL.NODEC R4 `(_Z15do_steps_sharedP17curandStateMtgp32Pj) ;  /* 0xffffffe8043c7950 */ /* 0x000fec0003c3ffff */
.L_x_16:
[----:B------:R-:W-:-:S00]  /*1710*/  BRA `(.L_x_16) ;  /* 0xfffffffc00fc7947 */ /* 0x000fc0000383ffff */
[----:B------:R-:W-:-:S00]  /*1720*/  NOP ;  /* 0x0000000000007918 */ /* 0x000fc00000000000 */
        /* <DEDUP_REMOVED lines=13> */
.L_x_23:


//--------------------- .text._Z8do_stepsP17curandStateMtgp32Pj --------------------------
	.section	.text._Z8do_stepsP17curandStateMtgp32Pj,"ax",@progbits
	.align	128
        .global         _Z8do_stepsP17curandStateMtgp32Pj
        .type           _Z8do_stepsP17curandStateMtgp32Pj,@function
        .size           _Z8do_stepsP17curandStateMtgp32Pj,(.L_x_25 - _Z8do_stepsP17curandStateMtgp32Pj)
        .other          _Z8do_stepsP17curandStateMtgp32Pj,@"STO_CUDA_ENTRY STV_DEFAULT"
_Z8do_stepsP17curandStateMtgp32Pj:
.text._Z8do_stepsP17curandStateMtgp32Pj:
[----:B------:R-:W-:Y:S01]  /*0000*/  LDC R1, c[0x0][0x37c] ;  /* 0x0000df00ff017b82 */ /* 0x000fe20000000800 */
[----:B------:R-:W0:Y:S01]  /*0010*/  LDCU UR8, c[0x3][URZ] ;  /* 0x00c00000ff0877ac */ /* 0x000e220008000800 */
[----:B------:R-:W-:Y:S01]  /*0020*/  IMAD.MOV.U32 R0, RZ, RZ, RZ ;  /* 0x000000ffff007224 */ /* 0x000fe200078e00ff */
[----:B------:R-:W1:Y:S01]  /*0030*/  LDCU.64 UR10, c[0x0][0x358] ;  /* 0x00006b00ff0a77ac */ /* 0x000e620008000a00 */
[----:B0-----:R-:W-:-:S09]  /*0040*/  UISETP.NE.AND UP0, UPT, UR8, URZ, UPT ;  /* 0x000000ff0800728c */ /* 0x001fd2000bf05270 */
[----:B-1----:R-:W-:Y:S05]  /*0050*/  BRA.U !UP0, `(.L_x_17) ;  /* 0x0000000d08607547 */ /* 0x002fea000b800000 */
[----:B------:R-:W0:Y:S01]  /*0060*/  S2R R5, SR_TID.Y ;  /* 0x0000000000057919 */ /* 0x000e220000002200 */
[----:B------:R-:W1:Y:S01]  /*0070*/  LDCU UR4, c[0x0][0x368] ;  /* 0x00006d00ff0477ac */ /* 0x000e620008000800 */
[----:B------:R-:W2:Y:S01]  /*0080*/  LDC.64 R2, c[0x0][0x380] ;  /* 0x0000e000ff027b82 */ /* 0x000ea20000000a00 */
[----:B------:R-:W0:Y:S01]  /*0090*/  S2R R4, SR_TID.X ;  /* 0x0000000000047919 */ /* 0x000e220000002100 */
[----:B------:R-:W1:Y:S01]  /*00a0*/  LDCU UR6, c[0x0][0x364] ;  /* 0x00006c80ff0677ac */ /* 0x000e620008000800 */
[----:B------:R-:W3:Y:S01]  /*00b0*/  S2R R0, SR_TID.Z ;  /* 0x0000000000007919 */ /* 0x000ee20000002300 */
[----:B------:R-:W0:Y:S01]  /*00c0*/  LDCU UR7, c[0x0][0x360] ;  /* 0x00006c00ff0777ac */ /* 0x000e220008000800 */
[----:B------:R-:W2:Y:S01]  /*00d0*/  S2R R7, SR_CTAID.X ;  /* 0x0000000000077919 */ /* 0x000ea20000002500 */
[----:B------:R-:W4:Y:S01]  /*00e0*/  LDCU UR5, c[0x3][URZ] ;  /* 0x00c00000ff0577ac */ /* 0x000f220008000800 */
[----:B------:R-:W-:Y:S02]  /*00f0*/  UISETP.NE.AND UP1, UPT, UR8, 0x1, UPT ;  /* 0x000000010800788c */ /* 0x000fe4000bf25270 */
[----:B-1----:R-:W-:-:S02]  /*0100*/  UIMAD UR4, UR4, UR6, URZ ;  /* 0x00000006040472a4 */ /* 0x002fc4000f8e02ff */
[----:B----4-:R-:W-:-:S04]  /*0110*/  ULOP3.LUT UR5, UR5, 0x1, URZ, 0xc0, !UPT ;  /* 0x0000000105057892 */ /* 0x010fc8000f8ec0ff */
[----:B------:R-:W-:Y:S01]  /*0120*/  UISETP.NE.U32.AND UP0, UPT, UR5, 0x1, UPT ;  /* 0x000000010500788c */ /* 0x000fe2000bf05070 */
[----:B0-----:R-:W-:-:S04]  /*0130*/  IMAD R5, R5, UR7, R4 ;  /* 0x0000000705057c24 */ /* 0x001fc8000f8e0204 */
[----:B---3--:R-:W-:Y:S01]  /*0140*/  IMAD R5, R0, UR4, R5 ;  /* 0x0000000400057c24 */ /* 0x008fe2000f8e0205 */
[----:B------:R-:W-:Y:S01]  /*0150*/  UIMAD UR4, UR4, UR7, URZ ;  /* 0x00000007040472a4 */ /* 0x000fe2000f8e02ff */
[----:B------:R-:W-:Y:S02]  /*0160*/  IMAD.MOV.U32 R0, RZ, RZ, RZ ;  /* 0x000000ffff007224 */ /* 0x000fe400078e00ff */
[----:B--2---:R-:W-:Y:S01]  /*0170*/  IMAD.WIDE.U32 R2, R7, 0x1010, R2 ;  /* 0x0000101007027825 */ /* 0x004fe200078e0002 */
[----:B------:R-:W-:Y:S08]  /*0180*/  BRA.U !UP1, `(.L_x_18) ;  /* 0x0000000909087547 */ /* 0x000ff0000b800000 */
[----:B------:R-:W-:Y:S01]  /*0190*/  ULOP3.LUT UR5, UR8, 0xfffffffe, URZ, 0xc0, !UPT ;  /* 0xfffffffe08057892 */ /* 0x000fe2000f8ec0ff */
[----:B------:R-:W-:-:S03]  /*01a0*/  IMAD.MOV.U32 R0, RZ, RZ, RZ ;  /* 0x000000ffff007224 */ /* 0x000fc600078e00ff */
[----:B------:R-:W-:-:S12]  /*01b0*/  UIADD3 UR5, UPT, UPT, -UR5, URZ, URZ ;  /* 0x000000ff05057290 */ /* 0x000fd8000fffe1ff */
.L_x_19:
[----:B0-----:R-:W2:Y:S04]  /*01c0*/  LDG.E.64 R10, desc[UR10][R2.64+0x1008] ;  /* 0x0010080a020a7981 */ /* 0x001ea8000c1e1b00 */
[----:B------:R-:W2:Y:S02]  /*01d0*/  LDG.E.64 R8, desc[UR10][R2.64+0x1000] ;  /* 0x0010000a02087981 */ /* 0x000ea4000c1e1b00 */
[----:B--2---:R-:W-:Y:S02]  /*01e0*/  IMAD.WIDE R6, R9, 0x4, R10 ;  /* 0x0000000409067825 */ /* 0x004fe400078e020a */
[----:B------:R-:W2:Y:S04]  /*01f0*/  LDG.E R10, desc[UR10][R10.64+0x9f60] ;  /* 0x009f600a0a0a7981 */ /* 0x000ea8000c1e1900 */
[----:B------:R-:W3:Y:S01]  /*0200*/  LDG.E R12, desc[UR10][R6.64] ;  /* 0x0000000a060c7981 */ /* 0x000ee2000c1e1900 */
[----:B------:R-:W-:-:S03]  /*0210*/  IMAD.IADD R13, R5, 0x1, R8 ;  /* 0x00000001050d7824 */ /* 0x000fc600078e0208 */
[----:B------:R-:W4:Y:S01]  /*0220*/  LDG.E R21, desc[UR10][R6.64+0x9c40] ;  /* 0x009c400a06157981 */ /* 0x000f22000c1e1900 */
[----:B------:R-:W-:-:S03]  /*0230*/  IMAD.SHL.U32 R4, R13, 0x4, RZ ;  /* 0x000000040d047824 */ /* 0x000fc600078e00ff */
[----:B------:R-:W5:Y:S01]  /*0240*/  LDG.E R19, desc[UR10][R6.64+0x9920] ;  /* 0x0099200a06137981 */ /* 0x000f62000c1e1900 */
[----:B---3--:R-:W-:Y:S01]  /*0250*/  IMAD.IADD R8, R12, 0x1, R13 ;  /* 0x000000010c087824 */ /* 0x008fe200078e020d */
[C---:B------:R-:W-:Y:S01]  /*0260*/  LOP3.LUT R13, R4.reuse, 0xffc, RZ, 0xc0, !PT ;  /* 0x00000ffc040d7812 */ /* 0x040fe200078ec0ff */
[----:B------:R-:W-:Y:S02]  /*0270*/  VIADD R12, R4, 0x4 ;  /* 0x00000004040c7836 */ /* 0x000fe40000000000 */
[----:B------:R-:W-:-:S03]  /*0280*/  IMAD.SHL.U32 R8, R8, 0x4, RZ ;  /* 0x0000000408087824 */ /* 0x000fc600078e00ff */
[----:B------:R-:W-:Y:S02]  /*0290*/  LOP3.LUT R15, R12, 0xffc, RZ, 0xc0, !PT ;  /* 0x00000ffc0c0f7812 */ /* 0x000fe400078ec0ff */
[C---:B------:R-:W-:Y:S02]  /*02a0*/  IADD3 R12, P0, PT, R2.reuse, R13, RZ ;  /* 0x0000000d020c7210 */ /* 0x040fe40007f1e0ff */
[----:B------:R-:W-:Y:S02]  /*02b0*/  IADD3 R14, P1, PT, R2, R15, RZ ;  /* 0x0000000f020e7210 */ /* 0x000fe40007f3e0ff */
[----:B------:R-:W-:Y:S01]  /*02c0*/  LOP3.LUT R17, R8, 0xffc, RZ, 0xc0, !PT ;  /* 0x00000ffc08117812 */ /* 0x000fe200078ec0ff */
[--C-:B------:R-:W-:Y:S02]  /*02d0*/  IMAD.X R13, RZ, RZ, R3.reuse, P0 ;  /* 0x000000ffff0d7224 */ /* 0x100fe400000e0603 */
[----:B------:R-:W-:Y:S01]  /*02e0*/  IMAD.X R15, RZ, RZ, R3, P1 ;  /* 0x000000ffff0f7224 */ /* 0x000fe200008e0603 */
[----:B------:R-:W-:-:S02]  /*02f0*/  IADD3 R16, P0, PT, R2, R17, RZ ;  /* 0x0000001102107210 */ /* 0x000fc40007f1e0ff */
[----:B------:R-:W2:Y:S03]  /*0300*/  LDG.E R12, desc[UR10][R12.64] ;  /* 0x0000000a0c0c7981 */ /* 0x000ea6000c1e1900 */
[----:B------:R-:W-:Y:S01]  /*0310*/  IMAD.X R17, RZ, RZ, R3, P0 ;  /* 0x000000ffff117224 */ /* 0x000fe200000e0603 */
[----:B------:R-:W2:Y:S04]  /*0320*/  LDG.E R15, desc[UR10][R14.64] ;  /* 0x0000000a0e0f7981 */ /* 0x000ea8000c1e1900 */
[----:B------:R-:W4:Y:S01]  /*0330*/  LDG.E R16, desc[UR10][R16.64] ;  /* 0x0000000a10107981 */ /* 0x000f22000c1e1900 */
[----:B--2---:R-:W-:Y:S02]  /*0340*/  LOP3.LUT R18, R15, R10, R12, 0x78, !PT ;  /* 0x0000000a0f127212 */ /* 0x004fe400078e780c */
[----:B----4-:R-:W-:-:S02]  /*0350*/  SHF.R.U32.HI R21, RZ, R21, R16 ;  /* 0x00000015ff157219 */ /* 0x010fc40000011610 */
[----:B-----5:R-:W-:-:S04]  /*0360*/  SHF.L.U32 R19, R18, R19, RZ ;  /* 0x0000001312137219 */ /* 0x020fc800000006ff */
[----:B------:R-:W-:Y:S01]  /*0370*/  LOP3.LUT R19, R18, R21, R19, 0x96, !PT ;  /* 0x0000001512137212 */ /* 0x000fe200078e9613 */
[----:B------:R-:W-:-:S04]  /*0380*/  IMAD.WIDE R12, R9, 0x3c, R6 ;  /* 0x0000003c090c7825 */ /* 0x000fc800078e0206 */
[----:B------:R-:W-:-:S05]  /*0390*/  IMAD.SHL.U32 R18, R19, 0x4, RZ ;  /* 0x0000000413127824 */ /* 0x000fca00078e00ff */
[----:B------:R-:W-:-:S04]  /*03a0*/  LOP3.LUT R9, R18, 0x3c, RZ, 0xc0, !PT ;  /* 0x0000003c12097812 */ /* 0x000fc800078ec0ff */
[----:B------:R-:W-:-:S05]  /*03b0*/  IADD3 R10, P0, PT, R12, R9, RZ ;  /* 0x000000090c0a7210 */ /* 0x000fca0007f1e0ff */
[----:B------:R-:W-:-:S05]  /*03c0*/  IMAD.X R11, RZ, RZ, R13, P0 ;  /* 0x000000ffff0b7224 */ /* 0x000fca00000e060d */
[----:B------:R-:W2:Y:S01]  /*03d0*/  LDG.E R10, desc[UR10][R10.64+0x320] ;  /* 0x0003200a0a0a7981 */ /* 0x000ea2000c1e1900 */
[----:B------:R-:W-:Y:S02]  /*03e0*/  VIADD R4, R4, 0x57c ;  /* 0x0000057c04047836 */ /* 0x000fe40000000000 */
[----:B------:R-:W-:-:S03]  /*03f0*/  VIADD R8, R8, 0xfffffffc ;  /* 0xfffffffc08087836 */ /* 0x000fc60000000000 */
[----:B------:R-:W-:Y:S02]  /*0400*/  LOP3.LUT R7, R4, 0xffc, RZ, 0xc0, !PT ;  /* 0x00000ffc04077812 */ /* 0x000fe400078ec0ff */
[----:B------:R-:W-:Y:S02]  /*0410*/  LOP3.LUT R9, R8, 0xffc, RZ, 0xc0, !PT ;  /* 0x00000ffc08097812 */ /* 0x000fe400078ec0ff */
[C---:B------:R-:W-:Y:S02]  /*0420*/  IADD3 R6, P0, PT, R2.reuse, R7, RZ ;  /* 0x0000000702067210 */ /* 0x040fe40007f1e0ff */
[----:B------:R-:W-:-:S03]  /*0430*/  IADD3 R8, P1, PT, R2, R9, RZ ;  /* 0x0000000902087210 */ /* 0x000fc60007f3e0ff */
[--C-:B------:R-:W-:Y:S02]  /*0440*/  IMAD.X R7, RZ, RZ, R3.reuse, P0 ;  /* 0x000000ffff077224 */ /* 0x100fe400000e0603 */
[----:B------:R-:W-:Y:S01]  /*0450*/  IMAD.X R9, RZ, RZ, R3, P1 ;  /* 0x000000ffff097224 */ /* 0x000fe200008e0603 */
[----:B--2---:R-:W-:-:S05]  /*0460*/  LOP3.LUT R4, R19, R10, RZ, 0x3c, !PT ;  /* 0x0000000a13047212 */ /* 0x004fca00078e3cff */
[----:B------:R0:W-:Y:S04]  /*0470*/  STG.E desc[UR10][R6.64], R4 ;  /* 0x0000000406007986 */ /* 0x0001e8000c10190a */
[----:B------:R-:W2:Y:S01]  /*0480*/  LDG.E R8, desc[UR10][R8.64] ;  /* 0x0000000a08087981 */ /* 0x000ea2000c1e1900 */
[----:B------:R-:W-:Y:S02]  /*0490*/  ISETP.NE.AND P0, PT, R5, RZ, PT ;  /* 0x000000ff0500720c */ /* 0x000fe40003f05270 */
[----:B--2---:R-:W-:-:S04]  /*04a0*/  SHF.R.U32.HI R11, RZ, 0x10, R8 ;  /* 0x00000010ff0b7819 */ /* 0x004fc80000011608 */
[----:B------:R-:W-:-:S04]  /*04b0*/  LOP3.LUT R11, R11, R8, RZ, 0x3c, !PT ;  /* 0x000000080b0b7212 */ /* 0x000fc800078e3cff */
[----:B------:R-:W-:-:S04]  /*04c0*/  SHF.R.U32.HI R10, RZ, 0x8, R11 ;  /* 0x00000008ff0a7819 */ /* 0x000fc8000001160b */
[----:B------:R-:W-:-:S05]  /*04d0*/  LOP3.LUT R10, R10, R11, RZ, 0x3c, !PT ;  /* 0x0000000b0a0a7212 */ /* 0x000fca00078e3cff */
[----:B------:R-:W-:-:S05]  /*04e0*/  IMAD.SHL.U32 R10, R10, 0x4, RZ ;  /* 0x000000040a0a7824 */ /* 0x000fca00078e00ff */
[----:B------:R-:W-:-:S04]  /*04f0*/  LOP3.LUT R15, R10, 0x3c, RZ, 0xc0, !PT ;  /* 0x0000003c0a0f7812 */ /* 0x000fc800078ec0ff */
[----:B------:R-:W-:-:S05]  /*0500*/  IADD3 R14, P1, PT, R12, R15, RZ ;  /* 0x0000000f0c0e7210 */ /* 0x000fca0007f3e0ff */
[----:B------:R-:W-:-:S05]  /*0510*/  IMAD.X R15, RZ, RZ, R13, P1 ;  /* 0x000000ffff0f7224 */ /* 0x000fca00008e060d */
[----:B0-----:R0:W2:Y:S01]  /*0520*/  LDG.E R7, desc[UR10][R14.64+0x3520] ;  /* 0x0035200a0e077981 */ /* 0x0010a2000c1e1900 */
[----:B------:R-:W-:Y:S06]  /*0530*/  BAR.SYNC.DEFER_BLOCKING 0x0 ;  /* 0x0000000000007b1d */ /* 0x000fec0000010000 */
[----:B------:R-:W3:Y:S02]  /*0540*/  @!P0 LDG.E R6, desc[UR10][R2.64+0x1000] ;  /* 0x0010000a02068981 */ /* 0x000ee4000c1e1900 */
[----:B---3--:R-:W-:-:S05]  /*0550*/  @!P0 VIADD R6, R6, UR4 ;  /* 0x0000000406068c36 */ /* 0x008fca0008000000 */
[----:B------:R-:W-:-:S05]  /*0560*/  @!P0 LOP3.LUT R17, R6, 0x3ff, RZ, 0xc0, !PT ;  /* 0x000003ff06118812 */ /* 0x000fca00078ec0ff */
[----:B------:R1:W-:Y:S01]  /*0570*/  @!P0 STG.E desc[UR10][R2.64+0x1000], R17 ;  /* 0x0010001102008986 */ /* 0x0003e2000c10190a */
[----:B------:R-:W-:Y:S06]  /*0580*/  BAR.SYNC.DEFER_BLOCKING 0x0 ;  /* 0x0000000000007b1d */ /* 0x000fec0000010000 */
[----:B------:R-:W3:Y:S04]  /*0590*/  LDG.E.64 R8, desc[UR10][R2.64+0x1008] ;  /* 0x0010080a02087981 */ /* 0x000ee8000c1e1b00 */
[----:B------:R-:W3:Y:S02]  /*05a0*/  LDG.E.64 R12, desc[UR10][R2.64+0x1000] ;  /* 0x0010000a020c7981 */ /* 0x000ee4000c1e1b00 */
[----:B---3--:R-:W-:-:S02]  /*05b0*/  IMAD.WIDE R10, R13, 0x4, R8 ;  /* 0x000000040d0a7825 */ /* 0x008fc400078e0208 */
[----:B------:R-:W3:Y:S04]  /*05c0*/  LDG.E R8, desc[UR10][R8.64+0x9f60] ;  /* 0x009f600a08087981 */ /* 0x000ee8000c1e1900 */
[----:B------:R-:W4:Y:S01]  /*05d0*/  LDG.E R16, desc[UR10][R10.64] ;  /* 0x0000000a0a107981 */ /* 0x000f22000c1e1900 */
[----:B0-----:R-:W-:-:S03]  /*05e0*/  IMAD.IADD R15, R5, 0x1, R12 ;  /* 0x00000001050f7824 */ /* 0x001fc600078e020c */
[----:B------:R-:W5:Y:S01]  /*05f0*/  LDG.E R23, desc[UR10][R10.64+0x9c40] ;  /* 0x009c400a0a177981 */ /* 0x000f62000c1e1900 */
[----:B------:R-:W-:-:S03]  /*0600*/  IMAD.SHL.U32 R6, R15, 0x4, RZ ;  /* 0x000000040f067824 */ /* 0x000fc600078e00ff */
[----:B------:R-:W2:Y:S01]  /*0610*/  LDG.E R21, desc[UR10][R10.64+0x9920] ;  /* 0x0099200a0a157981 */ /* 0x000ea2000c1e1900 */
[----:B------:R-:W-:-:S05]  /*0620*/  VIADD R14, R6, 0x4 ;  /* 0x00000004060e7836 */ /* 0x000fca0000000000 */
[----:B------:R-:W-:-:S04]  /*0630*/  LOP3.LUT R19, R14, 0xffc, RZ, 0xc0, !PT ;  /* 0x00000ffc0e137812 */ /* 0x000fc800078ec0ff */
[----:B------:R-:W-:-:S05]  /*0640*/  IADD3 R18, P1, PT, R2, R19, RZ ;  /* 0x0000001302127210 */ /* 0x000fca0007f3e0ff */
[----:B------:R-:W-:-:S06]  /*0650*/  IMAD.X R19, RZ, RZ, R3, P1 ;  /* 0x000000ffff137224 */ /* 0x000fcc00008e0603 */
[----:B------:R-:W3:Y:S01]  /*0660*/  LDG.E R19, desc[UR10][R18.64] ;  /* 0x0000000a12137981 */ /* 0x000ee2000c1e1900 */
[----:B----4-:R-:W-:Y:S01]  /*0670*/  IMAD.IADD R12, R16, 0x1, R15 ;  /* 0x00000001100c7824 */ /* 0x010fe200078e020f */
[----:B------:R-:W-:-:S03]  /*0680*/  LOP3.LUT R15, R6, 0xffc, RZ, 0xc0, !PT ;  /* 0x00000ffc060f7812 */ /* 0x000fc600078ec0ff */
[----:B------:R-:W-:Y:S01]  /*0690*/  IMAD.SHL.U32 R12, R12, 0x4, RZ ;  /* 0x000000040c0c7824 */ /* 0x000fe200078e00ff */
[----:B------:R-:W-:-:S04]  /*06a0*/  IADD3 R16, P2, PT, R2, R15, RZ ;  /* 0x0000000f02107210 */ /* 0x000fc80007f5e0ff */
[----:B------:R-:W-:Y:S01]  /*06b0*/  LOP3.LUT R15, R12, 0xffc, RZ, 0xc0, !PT ;  /* 0x00000ffc0c0f7812 */ /* 0x000fe200078ec0ff */
[----:B-1----:R-:W-:-:S03]  /*06c0*/  IMAD.X R17, RZ, RZ, R3, P2 ;  /* 0x000000ffff117224 */ /* 0x002fc600010e0603 */
[----:B------:R-:W-:Y:S02]  /*06d0*/  IADD3 R14, P2, PT, R2, R15, RZ ;  /* 0x0000000f020e7210 */ /* 0x000fe40007f5e0ff */
[----:B------:R-:W3:Y:S03]  /*06e0*/  LDG.E R16, desc[UR10][R16.64] ;  /* 0x0000000a10107981 */ /* 0x000ee6000c1e1900 */
[----:B------:R-:W-:-:S05]  /*06f0*/  IMAD.X R15, RZ, RZ, R3, P2 ;  /* 0x000000ffff0f7224 */ /* 0x000fca00010e0603 */
[----:B------:R-:W5:Y:S01]  /*0700*/  LDG.E R14, desc[UR10][R14.64] ;  /* 0x0000000a0e0e7981 */ /* 0x000f62000c1e1900 */
[----:B---3--:R-:W-:-:S04]  /*0710*/  LOP3.LUT R20, R19, R8, R16, 0x78, !PT ;  /* 0x0000000813147212 */ /* 0x008fc800078e7810 */
[----:B--2---:R-:W-:Y:S02]  /*0720*/  SHF.L.U32 R21, R20, R21, RZ ;  /* 0x0000001514157219 */ /* 0x004fe400000006ff */
[----:B-----5:R-:W-:-:S04]  /*0730*/  SHF.R.U32.HI R23, RZ, R23, R14 ;  /* 0x00000017ff177219 */ /* 0x020fc8000001160e */
        /* <DEDUP_REMOVED lines=17> */
[----:B------:R-:W2:Y:S02]  /*0850*/  LDG.E R12, desc[UR10][R12.64] ;  /* 0x0000000a0c0c7981 */ /* 0x000ea4000c1e1900 */
        /* <DEDUP_REMOVED lines=8> */
[----:B------:R-:W0:Y:S01]  /*08e0*/  LDG.E R8, desc[UR10][R8.64+0x3520] ;  /* 0x0035200a08087981 */ /* 0x000e22000c1e1900 */
[----:B------:R-:W-:Y:S06]  /*08f0*/  BAR.SYNC.DEFER_BLOCKING 0x0 ;  /* 0x0000000000007b1d */ /* 0x000fec0000010000 */
[----:B------:R-:W2:Y:S01]  /*0900*/  @!P0 LDG.E R6, desc[UR10][R2.64+0x1000] ;  /* 0x0010000a02068981 */ /* 0x000ea2000c1e1900 */
[----:B------:R-:W-:-:S04]  /*0910*/  UIADD3 UR5, UPT, UPT, UR5, 0x2, URZ ;  /* 0x0000000205057890 */ /* 0x000fc8000fffe0ff */
[----:B------:R-:W-:Y:S01]  /*0920*/  UISETP.NE.AND UP1, UPT, UR5, URZ, UPT ;  /* 0x000000ff0500728c */ /* 0x000fe2000bf25270 */
[----:B------:R-:W-:Y:S02]  /*0930*/  LOP3.LUT R7, R7, R4, RZ, 0x3c, !PT ;  /* 0x0000000407077212 */ /* 0x000fe400078e3cff */
[----:B0-----:R-:W-:Y:S01]  /*0940*/  LOP3.LUT R21, R8, R21, RZ, 0x3c, !PT ;  /* 0x0000001508157212 */ /* 0x001fe200078e3cff */
[----:B--2---:R-:W-:-:S05]  /*0950*/  @!P0 VIADD R6, R6, UR4 ;  /* 0x0000000406068c36 */ /* 0x004fca0008000000 */
[----:B------:R-:W-:-:S05]  /*0960*/  @!P0 LOP3.LUT R11, R6, 0x3ff, RZ, 0xc0, !PT ;  /* 0x000003ff060b8812 */ /* 0x000fca00078ec0ff */
[----:B------:R0:W-:Y:S01]  /*0970*/  @!P0 STG.E desc[UR10][R2.64+0x1000], R11 ;  /* 0x0010000b02008986 */ /* 0x0001e2000c10190a */
[----:B------:R-:W-:Y:S01]  /*0980*/  IADD3 R0, PT, PT, R21, R7, R0 ;  /* 0x0000000715007210 */ /* 0x000fe20007ffe000 */
[----:B------:R-:W-:Y:S06]  /*0990*/  BAR.SYNC.DEFER_BLOCKING 0x0 ;  /* 0x0000000000007b1d */ /* 0x000fec0000010000 */
[----:B------:R-:W-:Y:S05]  /*09a0*/  BRA.U UP1, `(.L_x_19) ;  /* 0xfffffff901047547 */ /* 0x000fea000b83ffff */
.L_x_18:
[----:B------:R-:W-:Y:S05]  /*09b0*/  BRA.U UP0, `(.L_x_17) ;  /* 0x0000000500087547 */ /* 0x000fea000b800000 */
        /* <DEDUP_REMOVED lines=8> */
[----:B------:R-:W4:Y:S01]  /*0a40*/  LDG.E R19, desc[UR10][R6.64+0x9920] ;  /* 0x0099200a06137981 */ /* 0x000f22000c1e1900 */
        /* <DEDUP_REMOVED lines=17> */
[----:B------:R-:W-:-:S04]  /*0b60*/  SHF.L.U32 R19, R18, R19, RZ ;  /* 0x0000001312137219 */ /* 0x000fc800000006ff */
        /* <DEDUP_REMOVED lines=18> */
[----:B------:R-:W-:Y:S01]  /*0c90*/  BSSY.RECONVERGENT B0, `(.L_x_20) ;  /* 0x0000011000007945 */ /* 0x000fe20003800200 */
[----:B--2---:R-:W-:-:S04]  /*0ca0*/  SHF.R.U32.HI R11, RZ, 0x10, R8 ;  /* 0x00000010ff0b7819 */ /* 0x004fc80000011608 */
[----:B------:R-:W-:-:S04]  /*0cb0*/  LOP3.LUT R11, R11, R8, RZ, 0x3c, !PT ;  /* 0x000000080b0b7212 */ /* 0x000fc800078e3cff */
[----:B------:R-:W-:-:S04]  /*0cc0*/  SHF.R.U32.HI R4, RZ, 0x8, R11 ;  /* 0x00000008ff047819 */ /* 0x000fc8000001160b */
[----:B------:R-:W-:-:S05]  /*0cd0*/  LOP3.LUT R4, R4, R11, RZ, 0x3c, !PT ;  /* 0x0000000b04047212 */ /* 0x000fca00078e3cff */
[----:B------:R-:W-:-:S05]  /*0ce0*/  IMAD.SHL.U32 R4, R4, 0x4, RZ ;  /* 0x0000000404047824 */ /* 0x000fca00078e00ff */
[----:B------:R-:W-:-:S04]  /*0cf0*/  LOP3.LUT R11, R4, 0x3c, RZ, 0xc0, !PT ;  /* 0x0000003c040b7812 */ /* 0x000fc800078ec0ff */
[----:B------:R-:W-:-:S05]  /*0d00*/  IADD3 R10, P0, PT, R12, R11, RZ ;  /* 0x0000000b0c0a7210 */ /* 0x000fca0007f1e0ff */
[----:B------:R-:W-:Y:S01]  /*0d10*/  IMAD.X R11, RZ, RZ, R13, P0 ;  /* 0x000000ffff0b7224 */ /* 0x000fe200000e060d */
[----:B------:R-:W-:-:S04]  /*0d20*/  ISETP.NE.AND P0, PT, R5, RZ, PT ;  /* 0x000000ff0500720c */ /* 0x000fc80003f05270 */
[----:B------:R0:W5:Y:S01]  /*0d30*/  LDG.E R10, desc[UR10][R10.64+0x3520] ;  /* 0x0035200a0a0a7981 */ /* 0x000162000c1e1900 */
[----:B------:R-:W-:Y:S08]  /*0d40*/  BAR.SYNC.DEFER_BLOCKING 0x0 ;  /* 0x0000000000007b1d */ /* 0x000ff00000010000 */
[----:B------:R-:W-:Y:S05]  /*0d50*/  @P0 BRA `(.L_x_21) ;  /* 0x0000000000100947 */ /* 0x000fea0003800000 */
[----:B------:R-:W2:Y:S02]  /*0d60*/  LDG.E R4, desc[UR10][R2.64+0x1000] ;  /* 0x0010000a02047981 */ /* 0x000ea4000c1e1900 */
[----:B--2---:R-:W-:-:S05]  /*0d70*/  VIADD R4, R4, UR4 ;  /* 0x0000000404047c36 */ /* 0x004fca0008000000 */
[----:B------:R-:W-:-:S05]  /*0d80*/  LOP3.LUT R5, R4, 0x3ff, RZ, 0xc0, !PT ;  /* 0x000003ff04057812 */ /* 0x000fca00078ec0ff */
[----:B------:R1:W-:Y:S02]  /*0d90*/  STG.E desc[UR10][R2.64+0x1000], R5 ;  /* 0x0010000502007986 */ /* 0x0003e4000c10190a */
.L_x_21:
[----:B------:R-:W-:Y:S05]  /*0da0*/  BSYNC.RECONVERGENT B0 ;  /* 0x0000000000007941 */ /* 0x000fea0003800200 */
.L_x_20:
[----:B------:R-:W-:Y:S01]  /*0db0*/  BAR.SYNC.DEFER_BLOCKING 0x0 ;  /* 0x0000000000007b1d */ /* 0x000fe20000010000 */
[----:B0----5:R-:W-:-:S05]  /*0dc0*/  LOP3.LUT R19, R10, R19, RZ, 0x3c, !PT ;  /* 0x000000130a137212 */ /* 0x021fca00078e3cff */
[----:B------:R-:W-:-:S07]  /*0dd0*/  IMAD.IADD R0, R0, 0x1, R19 ;  /* 0x0000000100007824 */ /* 0x000fce00078e0213 */
.L_x_17:
[----:B------:R-:W2:Y:S01]  /*0de0*/  S2R R4, SR_TID.X ;  /* 0x0000000000047919 */ /* 0x000ea20000002100 */
[----:B------:R-:W2:Y:S08]  /*0df0*/  S2UR UR5, SR_CTAID.X ;  /* 0x00000000000579c3 */ /* 0x000eb00000002500 */
[----:B-1----:R-:W2:Y:S08]  /*0e00*/  LDC R5, c[0x0][0x360] ;  /* 0x0000d800ff057b82 */ /* 0x002eb00000000800 */
[----:B0-----:R-:W0:Y:S01]  /*0e10*/  LDC.64 R2, c[0x0][0x388] ;  /* 0x0000e200ff027b82 */ /* 0x001e220000000a00 */
[----:B--2---:R-:W-:-:S04]  /*0e20*/  IMAD R5, R5, UR5, R4 ;  /* 0x0000000505057c24 */ /* 0x004fc8000f8e0204 */
[----:B0-----:R-:W-:-:S05]  /*0e30*/  IMAD.WIDE.U32 R2, R5, 0x4, R2 ;  /* 0x0000000405027825 */ /* 0x001fca00078e0002 */
[----:B------:R-:W2:Y:S02]  /*0e40*/  LDG.E R5, desc[UR10][R2.64] ;  /* 0x0000000a02057981 */ /* 0x000ea4000c1e1900 */
[----:B--2---:R-:W-:-:S05]  /*0e50*/  IMAD.IADD R5, R5, 0x1, R0 ;  /* 0x0000000105057824 */ /* 0x004fca00078e0200 */
[----:B------:R-:W-:Y:S01]  /*0e60*/  STG.E desc[UR10][R2.64], R5 ;  /* 0x0000000502007986 */ /* 0x000fe2000c10190a */
[----:B------:R-:W-:Y:S05]  /*0e70*/  EXIT ;  /* 0x000000000000794d */ /* 0x000fea0003800000 */
.L_x_22:
        /* <DEDUP_REMOVED lines=16> */
.L_x_25:


//--------------------- .nv.shared._Z15do_steps_sharedP17curandStateMtgp32Pj --------------------------
	.section	.nv.shared._Z15do_steps_sharedP17curandStateMtgp32Pj,"aw",@nobits
	.sectionflags	@""
	.align	4
.nv.shared._Z15do_steps_sharedP17curandStateMtgp32Pj:
	.zero		5272


//--------------------- .nv.shared.reserved.0     --------------------------
	.section	.nv.shared.reserved.0,"aw",@nobits
	.weak		__nv_reservedSMEM_offset_0_alias
	.size		__nv_reservedSMEM_offset_0_alias, 0, 64
	.other		__nv_reservedSMEM_offset_0_alias,@"STO_CUDA_RESERVED_SHARED STV_DEFAULT"
__nv_reservedSMEM_offset_0_alias:
	.zero		0
	.zero		64


//--------------------- .nv.constant0._Z15do_steps_sharedP17curandStateMtgp32Pj --------------------------
	.section	.nv.constant0._Z15do_steps_sharedP17curandStateMtgp32Pj,"a",@progbits
	.sectionflags	@""
	.align	4
.nv.constant0._Z15do_steps_sharedP17curandStateMtgp32Pj:
	.zero		912


//--------------------- .nv.constant0._Z8do_stepsP17curandStateMtgp32Pj --------------------------
	.section	.nv.constant0._Z8do_stepsP17curandStateMtgp32Pj,"a",@progbits
	.sectionflags	@""
	.align	4
.nv.constant0._Z8do_stepsP17curandStateMtgp32Pj:
	.zero		912


//--------------------- SYMBOLS --------------------------

	.type		.nv.reservedSmem.offset0,@object
	.size		.nv.reservedSmem.offset0,0x4
	.type		.nv.reservedSmem.cap,@object
	.size		.nv.reservedSmem.cap,0x4
